//
// Generated by NVIDIA NVVM Compiler
//
// Compiler Build ID: CL-36424714
// Cuda compilation tools, release 13.0, V13.0.88
// Based on NVVM 20.0.0
//

.version 9.0
.target sm_100
.address_size 64

	// .globl	_Z10fastDotVecPfS_S_m

.visible .entry _Z10fastDotVecPfS_S_m(
	.param .u64 .ptr .align 1 _Z10fastDotVecPfS_S_m_param_0,
	.param .u64 .ptr .align 1 _Z10fastDotVecPfS_S_m_param_1,
	.param .u64 .ptr .align 1 _Z10fastDotVecPfS_S_m_param_2,
	.param .u64 _Z10fastDotVecPfS_S_m_param_3
)
{
	.reg .pred 	%p<3>;
	.reg .b32 	%r<8>;
	.reg .b32 	%f<4>;
	.reg .b64 	%rd<21>;

	ld.param.u64 	%rd5, [_Z10fastDotVecPfS_S_m_param_0];
	ld.param.u64 	%rd6, [_Z10fastDotVecPfS_S_m_param_1];
	ld.param.u64 	%rd7, [_Z10fastDotVecPfS_S_m_param_2];
	ld.param.u64 	%rd8, [_Z10fastDotVecPfS_S_m_param_3];
	mov.u32 	%r1, %ctaid.x;
	mov.u32 	%r2, %ntid.x;
	mov.u32 	%r3, %tid.x;
	mad.lo.s32 	%r4, %r1, %r2, %r3;
	cvt.u64.u32 	%rd1, %r4;
	mul.lo.s64 	%rd9, %rd8, %rd8;
	setp.le.u64 	%p1, %rd9, %rd1;
	@%p1 bra 	$L__BB0_5;
	cvta.to.global.u64 	%rd10, %rd5;
	shl.b64 	%rd11, %rd1, 2;
	add.s64 	%rd12, %rd10, %rd11;
	ld.global.f32 	%f1, [%rd12];
	and.b64  	%rd13, %rd8, -4294967296;
	setp.ne.s64 	%p2, %rd13, 0;
	@%p2 bra 	$L__BB0_3;
	cvt.u32.u64 	%r5, %rd8;
	cvt.u32.u64 	%r6, %rd1;
	rem.u32 	%r7, %r6, %r5;
	cvt.u64.u32 	%rd20, %r7;
	bra.uni 	$L__BB0_4;
$L__BB0_3:
	rem.u64 	%rd20, %rd1, %rd8;
$L__BB0_4:
	cvta.to.global.u64 	%rd14, %rd7;
	shl.b64 	%rd15, %rd20, 2;
	add.s64 	%rd16, %rd14, %rd15;
	ld.global.f32 	%f2, [%rd16];
	mul.f32 	%f3, %f1, %f2;
	cvta.to.global.u64 	%rd17, %rd6;
	add.s64 	%rd19, %rd17, %rd11;
	st.global.f32 	[%rd19], %f3;
$L__BB0_5:
	ret;

}
	// .globl	_Z17matAddElementWisePfS_m
.visible .entry _Z17matAddElementWisePfS_m(
	.param .u64 .ptr .align 1 _Z17matAddElementWisePfS_m_param_0,
	.param .u64 .ptr .align 1 _Z17matAddElementWisePfS_m_param_1,
	.param .u64 _Z17matAddElementWisePfS_m_param_2
)
{
	.reg .pred 	%p<8>;
	.reg .b32 	%r<9>;
	.reg .b32 	%f<19>;
	.reg .b64 	%rd<38>;

	ld.param.u64 	%rd23, [_Z17matAddElementWisePfS_m_param_0];
	ld.param.u64 	%rd21, [_Z17matAddElementWisePfS_m_param_1];
	ld.param.u64 	%rd22, [_Z17matAddElementWisePfS_m_param_2];
	cvta.to.global.u64 	%rd1, %rd23;
	mov.u32 	%r1, %ctaid.x;
	mov.u32 	%r2, %ntid.x;
	mov.u32 	%r3, %tid.x;
	mad.lo.s32 	%r4, %r1, %r2, %r3;
	cvt.u64.u32 	%rd2, %r4;
	mul.lo.s64 	%rd24, %rd22, %rd22;
	setp.le.u64 	%p1, %rd24, %rd2;
	@%p1 bra 	$L__BB1_11;
	and.b64  	%rd25, %rd22, -4294967296;
	setp.ne.s64 	%p2, %rd25, 0;
	@%p2 bra 	$L__BB1_3;
	cvt.u32.u64 	%r5, %rd22;
	cvt.u32.u64 	%r6, %rd2;
	rem.u32 	%r7, %r6, %r5;
	cvt.u64.u32 	%rd32, %r7;
	bra.uni 	$L__BB1_4;
$L__BB1_3:
	rem.u64 	%rd32, %rd2, %rd22;
$L__BB1_4:
	mul.lo.s64 	%rd35, %rd32, %rd22;
	add.s64 	%rd7, %rd35, %rd22;
	cvta.to.global.u64 	%rd26, %rd21;
	shl.b64 	%rd27, %rd32, 2;
	add.s64 	%rd8, %rd26, %rd27;
	mov.b32 	%r8, 0;
	st.global.u32 	[%rd8], %r8;
	setp.ge.u64 	%p3, %rd35, %rd7;
	@%p3 bra 	$L__BB1_11;
	and.b64  	%rd33, %rd22, 3;
	setp.eq.s64 	%p4, %rd33, 0;
	mov.f32 	%f17, 0f00000000;
	@%p4 bra 	$L__BB1_8;
	mov.f32 	%f17, 0f00000000;
$L__BB1_7:
	.pragma "nounroll";
	shl.b64 	%rd28, %rd35, 2;
	add.s64 	%rd29, %rd1, %rd28;
	ld.global.f32 	%f8, [%rd29];
	add.f32 	%f17, %f8, %f17;
	st.global.f32 	[%rd8], %f17;
	add.s64 	%rd35, %rd35, 1;
	add.s64 	%rd33, %rd33, -1;
	setp.ne.s64 	%p5, %rd33, 0;
	@%p5 bra 	$L__BB1_7;
$L__BB1_8:
	setp.lt.u64 	%p6, %rd22, 4;
	@%p6 bra 	$L__BB1_11;
	sub.s64 	%rd37, %rd7, %rd35;
	shl.b64 	%rd30, %rd35, 2;
	add.s64 	%rd31, %rd30, %rd1;
	add.s64 	%rd36, %rd31, 8;
$L__BB1_10:
	ld.global.f32 	%f9, [%rd36+-8];
	add.f32 	%f10, %f9, %f17;
	st.global.f32 	[%rd8], %f10;
	ld.global.f32 	%f11, [%rd36+-4];
	add.f32 	%f12, %f11, %f10;
	st.global.f32 	[%rd8], %f12;
	ld.global.f32 	%f13, [%rd36];
	add.f32 	%f14, %f13, %f12;
	st.global.f32 	[%rd8], %f14;
	ld.global.f32 	%f15, [%rd36+4];
	add.f32 	%f17, %f15, %f14;
	st.global.f32 	[%rd8], %f17;
	add.s64 	%rd37, %rd37, -4;
	add.s64 	%rd36, %rd36, 16;
	setp.ne.s64 	%p7, %rd37, 0;
	@%p7 bra 	$L__BB1_10;
$L__BB1_11:
	ret;

}
	// .globl	_Z10slowDotVecPfS_S_m
.visible .entry _Z10slowDotVecPfS_S_m(
	.param .u64 .ptr .align 1 _Z10slowDotVecPfS_S_m_param_0,
	.param .u64 .ptr .align 1 _Z10slowDotVecPfS_S_m_param_1,
	.param .u64 .ptr .align 1 _Z10slowDotVecPfS_S_m_param_2,
	.param .u64 _Z10slowDotVecPfS_S_m_param_3
)
{
	.reg .pred 	%p<12>;
	.reg .b32 	%r<2>;
	.reg .b32 	%f<104>;
	.reg .b64 	%rd<58>;

	ld.param.u64 	%rd32, [_Z10slowDotVecPfS_S_m_param_0];
	ld.param.u64 	%rd33, [_Z10slowDotVecPfS_S_m_param_1];
	ld.param.u64 	%rd30, [_Z10slowDotVecPfS_S_m_param_2];
	ld.param.u64 	%rd31, [_Z10slowDotVecPfS_S_m_param_3];
	cvta.to.global.u64 	%rd1, %rd33;
	cvta.to.global.u64 	%rd2, %rd32;
	setp.eq.s64 	%p1, %rd31, 0;
	@%p1 bra 	$L__BB2_16;
	and.b64  	%rd3, %rd31, 15;
	add.s64 	%rd4, %rd3, -1;
	and.b64  	%rd5, %rd31, 7;
	add.s64 	%rd6, %rd5, -1;
	and.b64  	%rd7, %rd31, -16;
	and.b64  	%rd8, %rd31, 3;
	shl.b64 	%rd9, %rd31, 2;
	cvta.to.global.u64 	%rd10, %rd30;
	mov.b64 	%rd51, 0;
$L__BB2_2:
	setp.lt.u64 	%p2, %rd31, 16;
	shl.b64 	%rd36, %rd51, 2;
	add.s64 	%rd12, %rd10, %rd36;
	mov.b32 	%r1, 0;
	st.global.u32 	[%rd12], %r1;
	mul.lo.s64 	%rd13, %rd51, %rd31;
	mov.b64 	%rd56, 0;
	mov.f32 	%f101, 0f00000000;
	@%p2 bra 	$L__BB2_5;
	add.s64 	%rd52, %rd1, 32;
	mad.lo.s64 	%rd37, %rd9, %rd51, %rd2;
	add.s64 	%rd53, %rd37, 32;
	mov.f32 	%f101, 0f00000000;
	mov.u64 	%rd54, %rd7;
$L__BB2_4:
	.pragma "nounroll";
	ld.global.f32 	%f12, [%rd53+-32];
	ld.global.f32 	%f13, [%rd52+-32];
	fma.rn.f32 	%f14, %f12, %f13, %f101;
	st.global.f32 	[%rd12], %f14;
	ld.global.f32 	%f15, [%rd53+-28];
	ld.global.f32 	%f16, [%rd52+-28];
	fma.rn.f32 	%f17, %f15, %f16, %f14;
	st.global.f32 	[%rd12], %f17;
	ld.global.f32 	%f18, [%rd53+-24];
	ld.global.f32 	%f19, [%rd52+-24];
	fma.rn.f32 	%f20, %f18, %f19, %f17;
	st.global.f32 	[%rd12], %f20;
	ld.global.f32 	%f21, [%rd53+-20];
	ld.global.f32 	%f22, [%rd52+-20];
	fma.rn.f32 	%f23, %f21, %f22, %f20;
	st.global.f32 	[%rd12], %f23;
	ld.global.f32 	%f24, [%rd53+-16];
	ld.global.f32 	%f25, [%rd52+-16];
	fma.rn.f32 	%f26, %f24, %f25, %f23;
	st.global.f32 	[%rd12], %f26;
	ld.global.f32 	%f27, [%rd53+-12];
	ld.global.f32 	%f28, [%rd52+-12];
	fma.rn.f32 	%f29, %f27, %f28, %f26;
	st.global.f32 	[%rd12], %f29;
	ld.global.f32 	%f30, [%rd53+-8];
	ld.global.f32 	%f31, [%rd52+-8];
	fma.rn.f32 	%f32, %f30, %f31, %f29;
	st.global.f32 	[%rd12], %f32;
	ld.global.f32 	%f33, [%rd53+-4];
	ld.global.f32 	%f34, [%rd52+-4];
	fma.rn.f32 	%f35, %f33, %f34, %f32;
	st.global.f32 	[%rd12], %f35;
	ld.global.f32 	%f36, [%rd53];
	ld.global.f32 	%f37, [%rd52];
	fma.rn.f32 	%f38, %f36, %f37, %f35;
	st.global.f32 	[%rd12], %f38;
	ld.global.f32 	%f39, [%rd53+4];
	ld.global.f32 	%f40, [%rd52+4];
	fma.rn.f32 	%f41, %f39, %f40, %f38;
	st.global.f32 	[%rd12], %f41;
	ld.global.f32 	%f42, [%rd53+8];
	ld.global.f32 	%f43, [%rd52+8];
	fma.rn.f32 	%f44, %f42, %f43, %f41;
	st.global.f32 	[%rd12], %f44;
	ld.global.f32 	%f45, [%rd53+12];
	ld.global.f32 	%f46, [%rd52+12];
	fma.rn.f32 	%f47, %f45, %f46, %f44;
	st.global.f32 	[%rd12], %f47;
	ld.global.f32 	%f48, [%rd53+16];
	ld.global.f32 	%f49, [%rd52+16];
	fma.rn.f32 	%f50, %f48, %f49, %f47;
	st.global.f32 	[%rd12], %f50;
	ld.global.f32 	%f51, [%rd53+20];
	ld.global.f32 	%f52, [%rd52+20];
	fma.rn.f32 	%f53, %f51, %f52, %f50;
	st.global.f32 	[%rd12], %f53;
	ld.global.f32 	%f54, [%rd53+24];
	ld.global.f32 	%f55, [%rd52+24];
	fma.rn.f32 	%f56, %f54, %f55, %f53;
	st.global.f32 	[%rd12], %f56;
	ld.global.f32 	%f57, [%rd53+28];
	ld.global.f32 	%f58, [%rd52+28];
	fma.rn.f32 	%f101, %f57, %f58, %f56;
	st.global.f32 	[%rd12], %f101;
	add.s64 	%rd54, %rd54, -16;
	add.s64 	%rd53, %rd53, 64;
	add.s64 	%rd52, %rd52, 64;
	setp.ne.s64 	%p3, %rd54, 0;
	mov.u64 	%rd56, %rd7;
	@%p3 bra 	$L__BB2_4;
$L__BB2_5:
	setp.eq.s64 	%p4, %rd3, 0;
	@%p4 bra 	$L__BB2_15;
	setp.lt.u64 	%p5, %rd4, 7;
	@%p5 bra 	$L__BB2_8;
	add.s64 	%rd38, %rd56, %rd13;
	shl.b64 	%rd39, %rd38, 2;
	add.s64 	%rd40, %rd2, %rd39;
	ld.global.f32 	%f59, [%rd40];
	shl.b64 	%rd41, %rd56, 2;
	add.s64 	%rd42, %rd1, %rd41;
	ld.global.f32 	%f60, [%rd42];
	fma.rn.f32 	%f61, %f59, %f60, %f101;
	st.global.f32 	[%rd12], %f61;
	ld.global.f32 	%f62, [%rd40+4];
	ld.global.f32 	%f63, [%rd42+4];
	fma.rn.f32 	%f64, %f62, %f63, %f61;
	st.global.f32 	[%rd12], %f64;
	ld.global.f32 	%f65, [%rd40+8];
	ld.global.f32 	%f66, [%rd42+8];
	fma.rn.f32 	%f67, %f65, %f66, %f64;
	st.global.f32 	[%rd12], %f67;
	ld.global.f32 	%f68, [%rd40+12];
	ld.global.f32 	%f69, [%rd42+12];
	fma.rn.f32 	%f70, %f68, %f69, %f67;
	st.global.f32 	[%rd12], %f70;
	ld.global.f32 	%f71, [%rd40+16];
	ld.global.f32 	%f72, [%rd42+16];
	fma.rn.f32 	%f73, %f71, %f72, %f70;
	st.global.f32 	[%rd12], %f73;
	ld.global.f32 	%f74, [%rd40+20];
	ld.global.f32 	%f75, [%rd42+20];
	fma.rn.f32 	%f76, %f74, %f75, %f73;
	st.global.f32 	[%rd12], %f76;
	ld.global.f32 	%f77, [%rd40+24];
	ld.global.f32 	%f78, [%rd42+24];
	fma.rn.f32 	%f79, %f77, %f78, %f76;
	st.global.f32 	[%rd12], %f79;
	ld.global.f32 	%f80, [%rd40+28];
	ld.global.f32 	%f81, [%rd42+28];
	fma.rn.f32 	%f101, %f80, %f81, %f79;
	st.global.f32 	[%rd12], %f101;
	add.s64 	%rd56, %rd56, 8;
$L__BB2_8:
	setp.eq.s64 	%p6, %rd5, 0;
	@%p6 bra 	$L__BB2_15;
	setp.lt.u64 	%p7, %rd6, 3;
	@%p7 bra 	$L__BB2_11;
	add.s64 	%rd43, %rd56, %rd13;
	shl.b64 	%rd44, %rd43, 2;
	add.s64 	%rd45, %rd2, %rd44;
	ld.global.f32 	%f82, [%rd45];
	shl.b64 	%rd46, %rd56, 2;
	add.s64 	%rd47, %rd1, %rd46;
	ld.global.f32 	%f83, [%rd47];
	fma.rn.f32 	%f84, %f82, %f83, %f101;
	st.global.f32 	[%rd12], %f84;
	ld.global.f32 	%f85, [%rd45+4];
	ld.global.f32 	%f86, [%rd47+4];
	fma.rn.f32 	%f87, %f85, %f86, %f84;
	st.global.f32 	[%rd12], %f87;
	ld.global.f32 	%f88, [%rd45+8];
	ld.global.f32 	%f89, [%rd47+8];
	fma.rn.f32 	%f90, %f88, %f89, %f87;
	st.global.f32 	[%rd12], %f90;
	ld.global.f32 	%f91, [%rd45+12];
	ld.global.f32 	%f92, [%rd47+12];
	fma.rn.f32 	%f101, %f91, %f92, %f90;
	st.global.f32 	[%rd12], %f101;
	add.s64 	%rd56, %rd56, 4;
$L__BB2_11:
	setp.eq.s64 	%p8, %rd8, 0;
	@%p8 bra 	$L__BB2_15;
	setp.eq.s64 	%p9, %rd8, 1;
	add.s64 	%rd48, %rd56, %rd13;
	shl.b64 	%rd49, %rd48, 2;
	add.s64 	%rd27, %rd2, %rd49;
	ld.global.f32 	%f93, [%rd27];
	shl.b64 	%rd50, %rd56, 2;
	add.s64 	%rd28, %rd1, %rd50;
	ld.global.f32 	%f94, [%rd28];
	fma.rn.f32 	%f8, %f93, %f94, %f101;
	st.global.f32 	[%rd12], %f8;
	@%p9 bra 	$L__BB2_15;
	setp.eq.s64 	%p10, %rd8, 2;
	ld.global.f32 	%f95, [%rd27+4];
	ld.global.f32 	%f96, [%rd28+4];
	fma.rn.f32 	%f9, %f95, %f96, %f8;
	st.global.f32 	[%rd12], %f9;
	@%p10 bra 	$L__BB2_15;
	ld.global.f32 	%f97, [%rd27+8];
	ld.global.f32 	%f98, [%rd28+8];
	fma.rn.f32 	%f99, %f97, %f98, %f9;
	st.global.f32 	[%rd12], %f99;
$L__BB2_15:
	add.s64 	%rd51, %rd51, 1;
	setp.ne.s64 	%p11, %rd51, %rd31;
	@%p11 bra 	$L__BB2_2;
$L__BB2_16:
	ret;

}
	// .globl	_Z13addMatrixFastPfS_m
.visible .entry _Z13addMatrixFastPfS_m(
	.param .u64 .ptr .align 1 _Z13addMatrixFastPfS_m_param_0,
	.param .u64 .ptr .align 1 _Z13addMatrixFastPfS_m_param_1,
	.param .u64 _Z13addMatrixFastPfS_m_param_2
)
{
	.reg .pred 	%p<2>;
	.reg .b32 	%r<5>;
	.reg .b32 	%f<4>;
	.reg .b64 	%rd<10>;

	ld.param.u64 	%rd2, [_Z13addMatrixFastPfS_m_param_0];
	ld.param.u64 	%rd3, [_Z13addMatrixFastPfS_m_param_1];
	ld.param.u64 	%rd4, [_Z13addMatrixFastPfS_m_param_2];
	mov.u32 	%r1, %ctaid.x;
	mov.u32 	%r2, %ntid.x;
	mov.u32 	%r3, %tid.x;
	mad.lo.s32 	%r4, %r1, %r2, %r3;
	cvt.u64.u32 	%rd1, %r4;
	setp.le.u64 	%p1, %rd4, %rd1;
	@%p1 bra 	$L__BB3_2;
	cvta.to.global.u64 	%rd5, %rd2;
	cvta.to.global.u64 	%rd6, %rd3;
	shl.b64 	%rd7, %rd1, 2;
	add.s64 	%rd8, %rd5, %rd7;
	ld.global.f32 	%f1, [%rd8];
	add.s64 	%rd9, %rd6, %rd7;
	ld.global.f32 	%f2, [%rd9];
	add.f32 	%f3, %f1, %f2;
	st.global.f32 	[%rd8], %f3;
$L__BB3_2:
	ret;

}
	// .globl	_Z13addMatrixSlowPfS_m
.visible .entry _Z13addMatrixSlowPfS_m(
	.param .u64 .ptr .align 1 _Z13addMatrixSlowPfS_m_param_0,
	.param .u64 .ptr .align 1 _Z13addMatrixSlowPfS_m_param_1,
	.param .u64 _Z13addMatrixSlowPfS_m_param_2
)
{
	.reg .pred 	%p<10>;
	.reg .b32 	%f<88>;
	.reg .b64 	%rd<48>;

	ld.param.u64 	%rd29, [_Z13addMatrixSlowPfS_m_param_0];
	ld.param.u64 	%rd30, [_Z13addMatrixSlowPfS_m_param_1];
	ld.param.u64 	%rd28, [_Z13addMatrixSlowPfS_m_param_2];
	cvta.to.global.u64 	%rd1, %rd30;
	cvta.to.global.u64 	%rd2, %rd29;
	setp.eq.s64 	%p1, %rd28, 0;
	@%p1 bra 	$L__BB4_13;
	and.b64  	%rd3, %rd28, 15;
	setp.lt.u64 	%p2, %rd28, 16;
	mov.b64 	%rd43, 0;
	@%p2 bra 	$L__BB4_4;
	and.b64  	%rd43, %rd28, -16;
	add.s64 	%rd40, %rd2, 32;
	add.s64 	%rd39, %rd1, 32;
	mov.u64 	%rd41, %rd43;
$L__BB4_3:
	.pragma "nounroll";
	ld.global.f32 	%f1, [%rd40+-32];
	ld.global.f32 	%f2, [%rd39+-32];
	add.f32 	%f3, %f1, %f2;
	st.global.f32 	[%rd40+-32], %f3;
	ld.global.f32 	%f4, [%rd40+-28];
	ld.global.f32 	%f5, [%rd39+-28];
	add.f32 	%f6, %f4, %f5;
	st.global.f32 	[%rd40+-28], %f6;
	ld.global.f32 	%f7, [%rd40+-24];
	ld.global.f32 	%f8, [%rd39+-24];
	add.f32 	%f9, %f7, %f8;
	st.global.f32 	[%rd40+-24], %f9;
	ld.global.f32 	%f10, [%rd40+-20];
	ld.global.f32 	%f11, [%rd39+-20];
	add.f32 	%f12, %f10, %f11;
	st.global.f32 	[%rd40+-20], %f12;
	ld.global.f32 	%f13, [%rd40+-16];
	ld.global.f32 	%f14, [%rd39+-16];
	add.f32 	%f15, %f13, %f14;
	st.global.f32 	[%rd40+-16], %f15;
	ld.global.f32 	%f16, [%rd40+-12];
	ld.global.f32 	%f17, [%rd39+-12];
	add.f32 	%f18, %f16, %f17;
	st.global.f32 	[%rd40+-12], %f18;
	ld.global.f32 	%f19, [%rd40+-8];
	ld.global.f32 	%f20, [%rd39+-8];
	add.f32 	%f21, %f19, %f20;
	st.global.f32 	[%rd40+-8], %f21;
	ld.global.f32 	%f22, [%rd40+-4];
	ld.global.f32 	%f23, [%rd39+-4];
	add.f32 	%f24, %f22, %f23;
	st.global.f32 	[%rd40+-4], %f24;
	ld.global.f32 	%f25, [%rd40];
	ld.global.f32 	%f26, [%rd39];
	add.f32 	%f27, %f25, %f26;
	st.global.f32 	[%rd40], %f27;
	ld.global.f32 	%f28, [%rd40+4];
	ld.global.f32 	%f29, [%rd39+4];
	add.f32 	%f30, %f28, %f29;
	st.global.f32 	[%rd40+4], %f30;
	ld.global.f32 	%f31, [%rd40+8];
	ld.global.f32 	%f32, [%rd39+8];
	add.f32 	%f33, %f31, %f32;
	st.global.f32 	[%rd40+8], %f33;
	ld.global.f32 	%f34, [%rd40+12];
	ld.global.f32 	%f35, [%rd39+12];
	add.f32 	%f36, %f34, %f35;
	st.global.f32 	[%rd40+12], %f36;
	ld.global.f32 	%f37, [%rd40+16];
	ld.global.f32 	%f38, [%rd39+16];
	add.f32 	%f39, %f37, %f38;
	st.global.f32 	[%rd40+16], %f39;
	ld.global.f32 	%f40, [%rd40+20];
	ld.global.f32 	%f41, [%rd39+20];
	add.f32 	%f42, %f40, %f41;
	st.global.f32 	[%rd40+20], %f42;
	ld.global.f32 	%f43, [%rd40+24];
	ld.global.f32 	%f44, [%rd39+24];
	add.f32 	%f45, %f43, %f44;
	st.global.f32 	[%rd40+24], %f45;
	ld.global.f32 	%f46, [%rd40+28];
	ld.global.f32 	%f47, [%rd39+28];
	add.f32 	%f48, %f46, %f47;
	st.global.f32 	[%rd40+28], %f48;
	add.s64 	%rd41, %rd41, -16;
	add.s64 	%rd40, %rd40, 64;
	add.s64 	%rd39, %rd39, 64;
	setp.ne.s64 	%p3, %rd41, 0;
	@%p3 bra 	$L__BB4_3;
$L__BB4_4:
	setp.eq.s64 	%p4, %rd3, 0;
	@%p4 bra 	$L__BB4_13;
	and.b64  	%rd14, %rd28, 7;
	setp.lt.u64 	%p5, %rd3, 8;
	@%p5 bra 	$L__BB4_7;
	shl.b64 	%rd32, %rd43, 2;
	add.s64 	%rd33, %rd2, %rd32;
	ld.global.f32 	%f49, [%rd33];
	add.s64 	%rd34, %rd1, %rd32;
	ld.global.f32 	%f50, [%rd34];
	add.f32 	%f51, %f49, %f50;
	st.global.f32 	[%rd33], %f51;
	ld.global.f32 	%f52, [%rd33+4];
	ld.global.f32 	%f53, [%rd34+4];
	add.f32 	%f54, %f52, %f53;
	st.global.f32 	[%rd33+4], %f54;
	ld.global.f32 	%f55, [%rd33+8];
	ld.global.f32 	%f56, [%rd34+8];
	add.f32 	%f57, %f55, %f56;
	st.global.f32 	[%rd33+8], %f57;
	ld.global.f32 	%f58, [%rd33+12];
	ld.global.f32 	%f59, [%rd34+12];
	add.f32 	%f60, %f58, %f59;
	st.global.f32 	[%rd33+12], %f60;
	ld.global.f32 	%f61, [%rd33+16];
	ld.global.f32 	%f62, [%rd34+16];
	add.f32 	%f63, %f61, %f62;
	st.global.f32 	[%rd33+16], %f63;
	ld.global.f32 	%f64, [%rd33+20];
	ld.global.f32 	%f65, [%rd34+20];
	add.f32 	%f66, %f64, %f65;
	st.global.f32 	[%rd33+20], %f66;
	ld.global.f32 	%f67, [%rd33+24];
	ld.global.f32 	%f68, [%rd34+24];
	add.f32 	%f69, %f67, %f68;
	st.global.f32 	[%rd33+24], %f69;
	ld.global.f32 	%f70, [%rd33+28];
	ld.global.f32 	%f71, [%rd34+28];
	add.f32 	%f72, %f70, %f71;
	st.global.f32 	[%rd33+28], %f72;
	add.s64 	%rd43, %rd43, 8;
$L__BB4_7:
	setp.eq.s64 	%p6, %rd14, 0;
	@%p6 bra 	$L__BB4_13;
	and.b64  	%rd45, %rd28, 3;
	setp.lt.u64 	%p7, %rd14, 4;
	@%p7 bra 	$L__BB4_10;
	shl.b64 	%rd35, %rd43, 2;
	add.s64 	%rd36, %rd2, %rd35;
	ld.global.f32 	%f73, [%rd36];
	add.s64 	%rd37, %rd1, %rd35;
	ld.global.f32 	%f74, [%rd37];
	add.f32 	%f75, %f73, %f74;
	st.global.f32 	[%rd36], %f75;
	ld.global.f32 	%f76, [%rd36+4];
	ld.global.f32 	%f77, [%rd37+4];
	add.f32 	%f78, %f76, %f77;
	st.global.f32 	[%rd36+4], %f78;
	ld.global.f32 	%f79, [%rd36+8];
	ld.global.f32 	%f80, [%rd37+8];
	add.f32 	%f81, %f79, %f80;
	st.global.f32 	[%rd36+8], %f81;
	ld.global.f32 	%f82, [%rd36+12];
	ld.global.f32 	%f83, [%rd37+12];
	add.f32 	%f84, %f82, %f83;
	st.global.f32 	[%rd36+12], %f84;
	add.s64 	%rd43, %rd43, 4;
$L__BB4_10:
	setp.eq.s64 	%p8, %rd45, 0;
	@%p8 bra 	$L__BB4_13;
	shl.b64 	%rd38, %rd43, 2;
	add.s64 	%rd47, %rd1, %rd38;
	add.s64 	%rd46, %rd2, %rd38;
$L__BB4_12:
	.pragma "nounroll";
	ld.global.f32 	%f85, [%rd46];
	ld.global.f32 	%f86, [%rd47];
	add.f32 	%f87, %f85, %f86;
	st.global.f32 	[%rd46], %f87;
	add.s64 	%rd47, %rd47, 4;
	add.s64 	%rd46, %rd46, 4;
	add.s64 	%rd45, %rd45, -1;
	setp.ne.s64 	%p9, %rd45, 0;
	@%p9 bra 	$L__BB4_12;
$L__BB4_13:
	ret;

}


// ===== COMPILED SASS (sm_100) =====

	.target	sm_100

	.elftype	@"ET_EXEC"


//--------------------- .note.nv.tkinfo           --------------------------
	.section	.note.nv.tkinfo,"",@"SHT_NOTE"
	.sectionflags	@"SHF_NOTE_NV_TKINFO"
	.tkinfo
        /*0018*/ 	.word	0x00000002
        /*0030*/ 	.string	""
        /*0030*/ 	.string	"ptxas"
        /*0030*/ 	.string	"Cuda compilation tools, release 13.0, V13.0.88"
        /*0030*/ 	.string	"Build cuda_13.0.r13.0/compiler.36424714_0"
        /*0030*/ 	.string	"-arch sm_100 -m 64 "



//--------------------- .note.nv.cuinfo           --------------------------
	.section	.note.nv.cuinfo,"",@"SHT_NOTE"
	.sectionflags	@"SHF_NOTE_NV_CUINFO"
        /*0018*/ 	.short	0x0002
        /*001a*/ 	.short	0x0064
        /*001c*/ 	.short	0x0082
	.zero		2


//--------------------- .nv.info                  --------------------------
	.section	.nv.info,"",@"SHT_CUDA_INFO"
	.align	4


	//----- nvinfo : EIATTR_REGCOUNT
	.align		4
        /*0000*/ 	.byte	0x04, 0x2f
        /*0002*/ 	.short	(.L_1 - .L_0)
	.align		4
.L_0:
        /*0004*/ 	.word	index@(_Z10fastDotVecPfS_S_m)
        /*0008*/ 	.word	0x00000014


	//----- nvinfo : EIATTR_FRAME_SIZE
	.align		4
.L_1:
        /*000c*/ 	.byte	0x04, 0x11
        /*000e*/ 	.short	(.L_3 - .L_2)
	.align		4
.L_2:
        /*0010*/ 	.word	index@($__internal_1_$__cuda_sm20_rem_u64)
        /*0014*/ 	.word	0x00000000


	//----- nvinfo : EIATTR_FRAME_SIZE
	.align		4
.L_3:
        /*0018*/ 	.byte	0x04, 0x11
        /*001a*/ 	.short	(.L_5 - .L_4)
	.align		4
.L_4:
        /*001c*/ 	.word	index@(_Z10fastDotVecPfS_S_m)
        /*0020*/ 	.word	0x00000000


	//----- nvinfo : EIATTR_REGCOUNT
	.align		4
.L_5:
        /*0024*/ 	.byte	0x04, 0x2f
        /*0026*/ 	.short	(.L_7 - .L_6)
	.align		4
.L_6:
        /*0028*/ 	.word	index@(_Z17matAddElementWisePfS_m)
        /*002c*/ 	.word	0x00000012


	//----- nvinfo : EIATTR_FRAME_SIZE
	.align		4
.L_7:
        /*0030*/ 	.byte	0x04, 0x11
        /*0032*/ 	.short	(.L_9 - .L_8)
	.align		4
.L_8:
        /*0034*/ 	.word	index@($__internal_0_$__cuda_sm20_rem_u64)
        /*0038*/ 	.word	0x00000000


	//----- nvinfo : EIATTR_FRAME_SIZE
	.align		4
.L_9:
        /*003c*/ 	.byte	0x04, 0x11
        /*003e*/ 	.short	(.L_11 - .L_10)
	.align		4
.L_10:
        /*0040*/ 	.word	index@(_Z17matAddElementWisePfS_m)
        /*0044*/ 	.word	0x00000000


	//----- nvinfo : EIATTR_REGCOUNT
	.align		4
.L_11:
        /*0048*/ 	.byte	0x04, 0x2f
        /*004a*/ 	.short	(.L_13 - .L_12)
	.align		4
.L_12:
        /*004c*/ 	.word	index@(_Z10slowDotVecPfS_S_m)
        /*0050*/ 	.word	0x00000012


	//----- nvinfo : EIATTR_FRAME_SIZE
	.align		4
.L_13:
        /*0054*/ 	.byte	0x04, 0x11
        /*0056*/ 	.short	(.L_15 - .L_14)
	.align		4
.L_14:
        /*0058*/ 	.word	index@(_Z10slowDotVecPfS_S_m)
        /*005c*/ 	.word	0x00000000


	//----- nvinfo : EIATTR_REGCOUNT
	.align		4
.L_15:
        /*0060*/ 	.byte	0x04, 0x2f
        /*0062*/ 	.short	(.L_17 - .L_16)
	.align		4
.L_16:
        /*0064*/ 	.word	index@(_Z13addMatrixFastPfS_m)
        /*0068*/ 	.word	0x0000000a


	//----- nvinfo : EIATTR_FRAME_SIZE
	.align		4
.L_17:
        /*006c*/ 	.byte	0x04, 0x11
        /*006e*/ 	.short	(.L_19 - .L_18)
	.align		4
.L_18:
        /*0070*/ 	.word	index@(_Z13addMatrixFastPfS_m)
        /*0074*/ 	.word	0x00000000


	//----- nvinfo : EIATTR_REGCOUNT
	.align		4
.L_19:
        /*0078*/ 	.byte	0x04, 0x2f
        /*007a*/ 	.short	(.L_21 - .L_20)
	.align		4
.L_20:
        /*007c*/ 	.word	index@(_Z13addMatrixSlowPfS_m)
        /*0080*/ 	.word	0x00000010


	//----- nvinfo : EIATTR_FRAME_SIZE
	.align		4
.L_21:
        /*0084*/ 	.byte	0x04, 0x11
        /*0086*/ 	.short	(.L_23 - .L_22)
	.align		4
.L_22:
        /*0088*/ 	.word	index@(_Z13addMatrixSlowPfS_m)
        /*008c*/ 	.word	0x00000000


	//----- nvinfo : EIATTR_MIN_STACK_SIZE
	.align		4
.L_23:
        /*0090*/ 	.byte	0x04, 0x12
        /*0092*/ 	.short	(.L_25 - .L_24)
	.align		4
.L_24:
        /*0094*/ 	.word	index@(_Z13addMatrixSlowPfS_m)
        /*0098*/ 	.word	0x00000000


	//----- nvinfo : EIATTR_MIN_STACK_SIZE
	.align		4
.L_25:
        /*009c*/ 	.byte	0x04, 0x12
        /*009e*/ 	.short	(.L_27 - .L_26)
	.align		4
.L_26:
        /*00a0*/ 	.word	index@(_Z13addMatrixFastPfS_m)
        /*00a4*/ 	.word	0x00000000


	//----- nvinfo : EIATTR_MIN_STACK_SIZE
	.align		4
.L_27:
        /*00a8*/ 	.byte	0x04, 0x12
        /*00aa*/ 	.short	(.L_29 - .L_28)
	.align		4
.L_28:
        /*00ac*/ 	.word	index@(_Z10slowDotVecPfS_S_m)
        /*00b0*/ 	.word	0x00000000


	//----- nvinfo : EIATTR_MIN_STACK_SIZE
	.align		4
.L_29:
        /*00b4*/ 	.byte	0x04, 0x12
        /*00b6*/ 	.short	(.L_31 - .L_30)
	.align		4
.L_30:
        /*00b8*/ 	.word	index@(_Z17matAddElementWisePfS_m)
        /*00bc*/ 	.word	0x00000000


	//----- nvinfo : EIATTR_MIN_STACK_SIZE
	.align		4
.L_31:
        /*00c0*/ 	.byte	0x04, 0x12
        /*00c2*/ 	.short	(.L_33 - .L_32)
	.align		4
.L_32:
        /*00c4*/ 	.word	index@(_Z10fastDotVecPfS_S_m)
        /*00c8*/ 	.word	0x00000000
.L_33:


//--------------------- .nv.compat                --------------------------
	.section	.nv.compat,"",@"SHT_CUDA_COMPAT_INFO"
	.align	4
        /*0000*/ 	.byte	0x02, 0x09, 0x00, 0x00, 0x02, 0x02, 0x01, 0x00, 0x02, 0x05, 0x05, 0x00, 0x03, 0x07, 0x01, 0x01
        /*0010*/ 	.byte	0x02, 0x03, 0x00, 0x00, 0x02, 0x06, 0x01, 0x00, 0x04, 0x0b, 0x08, 0x00, 0x09, 0x00, 0x00, 0x00
        /*0020*/ 	.byte	0x00, 0x00, 0x00, 0x00


//--------------------- .nv.info._Z13addMatrixSlowPfS_m --------------------------
	.section	.nv.info._Z13addMatrixSlowPfS_m,"",@"SHT_CUDA_INFO"
	.sectionflags	@""
	.align	4


	//----- nvinfo : EIATTR_CUDA_API_VERSION
	.align		4
        /*0000*/ 	.byte	0x04, 0x37
        /*0002*/ 	.short	(.L_35 - .L_34)
.L_34:
        /*0004*/ 	.word	0x00000082


	//----- nvinfo : EIATTR_KPARAM_INFO
	.align		4
.L_35:
        /*0008*/ 	.byte	0x04, 0x17
        /*000a*/ 	.short	(.L_37 - .L_36)
.L_36:
        /*000c*/ 	.word	0x00000000
        /*0010*/ 	.short	0x0002
        /*0012*/ 	.short	0x0010
        /*0014*/ 	.byte	0x00, 0xf0, 0x21, 0x00


	//----- nvinfo : EIATTR_KPARAM_INFO
	.align		4
.L_37:
        /*0018*/ 	.byte	0x04, 0x17
        /*001a*/ 	.short	(.L_39 - .L_38)
.L_38:
        /*001c*/ 	.word	0x00000000
        /*0020*/ 	.short	0x0001
        /*0022*/ 	.short	0x0008
        /*0024*/ 	.byte	0x00, 0xf5, 0x21, 0x00


	//----- nvinfo : EIATTR_KPARAM_INFO
	.align		4
.L_39:
        /*0028*/ 	.byte	0x04, 0x17
        /*002a*/ 	.short	(.L_41 - .L_40)
.L_40:
        /*002c*/ 	.word	0x00000000
        /*0030*/ 	.short	0x0000
        /*0032*/ 	.short	0x0000
        /*0034*/ 	.byte	0x00, 0xf5, 0x21, 0x00


	//----- nvinfo : EIATTR_SPARSE_MMA_MASK
	.align		4
.L_41:
        /*0038*/ 	.byte	0x03, 0x50
        /*003a*/ 	.short	0x0000


	//----- nvinfo : EIATTR_MAXREG_COUNT
	.align		4
        /*003c*/ 	.byte	0x03, 0x1b
        /*003e*/ 	.short	0x00ff


	//----- nvinfo : EIATTR_MERCURY_ISA_VERSION
	.align		4
        /*0040*/ 	.byte	0x03, 0x5f
        /*0042*/ 	.short	0x0101


	//----- nvinfo : EIATTR_VRC_CTA_INIT_COUNT
	.align		4
        /*0044*/ 	.byte	0x02, 0x4a
	.zero		1
	.zero		1


	//----- nvinfo : EIATTR_EXIT_INSTR_OFFSETS
	.align		4
        /*0048*/ 	.byte	0x04, 0x1c
        /*004a*/ 	.short	(.L_43 - .L_42)


	//   ....[0]....
.L_42:
        /*004c*/ 	.word	0x00000040


	//   ....[1]....
        /*0050*/ 	.word	0x00000660


	//   ....[2]....
        /*0054*/ 	.word	0x000009a0


	//   ....[3]....
        /*0058*/ 	.word	0x00000bf0


	//   ....[4]....
        /*005c*/ 	.word	0x00000da0


	//----- nvinfo : EIATTR_CBANK_PARAM_SIZE
	.align		4
.L_43:
        /*0060*/ 	.byte	0x03, 0x19
        /*0062*/ 	.short	0x0018


	//----- nvinfo : EIATTR_PARAM_CBANK
	.align		4
        /*0064*/ 	.byte	0x04, 0x0a
        /*0066*/ 	.short	(.L_45 - .L_44)
	.align		4
.L_44:
        /*0068*/ 	.word	index@(.nv.constant0._Z13addMatrixSlowPfS_m)
        /*006c*/ 	.short	0x0380
        /*006e*/ 	.short	0x0018


	//----- nvinfo : EIATTR_SW_WAR
	.align		4
.L_45:
        /*0070*/ 	.byte	0x04, 0x36
        /*0072*/ 	.short	(.L_47 - .L_46)
.L_46:
        /*0074*/ 	.word	0x00000008
.L_47:


//--------------------- .nv.info._Z13addMatrixFastPfS_m --------------------------
	.section	.nv.info._Z13addMatrixFastPfS_m,"",@"SHT_CUDA_INFO"
	.sectionflags	@""
	.align	4


	//----- nvinfo : EIATTR_CUDA_API_VERSION
	.align		4
        /*0000*/ 	.byte	0x04, 0x37
        /*0002*/ 	.short	(.L_49 - .L_48)
.L_48:
        /*0004*/ 	.word	0x00000082


	//----- nvinfo : EIATTR_KPARAM_INFO
	.align		4
.L_49:
        /*0008*/ 	.byte	0x04, 0x17
        /*000a*/ 	.short	(.L_51 - .L_50)
.L_50:
        /*000c*/ 	.word	0x00000000
        /*0010*/ 	.short	0x0002
        /*0012*/ 	.short	0x0010
        /*0014*/ 	.byte	0x00, 0xf0, 0x21, 0x00


	//----- nvinfo : EIATTR_KPARAM_INFO
	.align		4
.L_51:
        /*0018*/ 	.byte	0x04, 0x17
        /*001a*/ 	.short	(.L_53 - .L_52)
.L_52:
        /*001c*/ 	.word	0x00000000
        /*0020*/ 	.short	0x0001
        /*0022*/ 	.short	0x0008
        /*0024*/ 	.byte	0x00, 0xf5, 0x21, 0x00


	//----- nvinfo : EIATTR_KPARAM_INFO
	.align		4
.L_53:
        /*0028*/ 	.byte	0x04, 0x17
        /*002a*/ 	.short	(.L_55 - .L_54)
.L_54:
        /*002c*/ 	.word	0x00000000
        /*0030*/ 	.short	0x0000
        /*0032*/ 	.short	0x0000
        /*0034*/ 	.byte	0x00, 0xf5, 0x21, 0x00


	//----- nvinfo : EIATTR_SPARSE_MMA_MASK
	.align		4
.L_55:
        /*0038*/ 	.byte	0x03, 0x50
        /*003a*/ 	.short	0x0000


	//----- nvinfo : EIATTR_MAXREG_COUNT
	.align		4
        /*003c*/ 	.byte	0x03, 0x1b
        /*003e*/ 	.short	0x00ff


	//----- nvinfo : EIATTR_MERCURY_ISA_VERSION
	.align		4
        /*0040*/ 	.byte	0x03, 0x5f
        /*0042*/ 	.short	0x0101


	//----- nvinfo : EIATTR_VRC_CTA_INIT_COUNT
	.align		4
        /*0044*/ 	.byte	0x02, 0x4a
	.zero		1
	.zero		1


	//----- nvinfo : EIATTR_EXIT_INSTR_OFFSETS
	.align		4
        /*0048*/ 	.byte	0x04, 0x1c
        /*004a*/ 	.short	(.L_57 - .L_56)


	//   ....[0]....
.L_56:
        /*004c*/ 	.word	0x00000080


	//   ....[1]....
        /*0050*/ 	.word	0x00000150


	//----- nvinfo : EIATTR_CBANK_PARAM_SIZE
	.align		4
.L_57:
        /*0054*/ 	.byte	0x03, 0x19
        /*0056*/ 	.short	0x0018


	//----- nvinfo : EIATTR_PARAM_CBANK
	.align		4
        /*0058*/ 	.byte	0x04, 0x0a
        /*005a*/ 	.short	(.L_59 - .L_58)
	.align		4
.L_58:
        /*005c*/ 	.word	index@(.nv.constant0._Z13addMatrixFastPfS_m)
        /*0060*/ 	.short	0x0380
        /*0062*/ 	.short	0x0018


	//----- nvinfo : EIATTR_SW_WAR
	.align		4
.L_59:
        /*0064*/ 	.byte	0x04, 0x36
        /*0066*/ 	.short	(.L_61 - .L_60)
.L_60:
        /*0068*/ 	.word	0x00000008
.L_61:


//--------------------- .nv.info._Z10slowDotVecPfS_S_m --------------------------
	.section	.nv.info._Z10slowDotVecPfS_S_m,"",@"SHT_CUDA_INFO"
	.sectionflags	@""
	.align	4


	//----- nvinfo : EIATTR_CUDA_API_VERSION
	.align		4
        /*0000*/ 	.byte	0x04, 0x37
        /*0002*/ 	.short	(.L_63 - .L_62)
.L_62:
        /*0004*/ 	.word	0x00000082


	//----- nvinfo : EIATTR_KPARAM_INFO
	.align		4
.L_63:
        /*0008*/ 	.byte	0x04, 0x17
        /*000a*/ 	.short	(.L_65 - .L_64)
.L_64:
        /*000c*/ 	.word	0x00000000
        /*0010*/ 	.short	0x0003
        /*0012*/ 	.short	0x0018
        /*0014*/ 	.byte	0x00, 0xf0, 0x21, 0x00


	//----- nvinfo : EIATTR_KPARAM_INFO
	.align		4
.L_65:
        /*0018*/ 	.byte	0x04, 0x17
        /*001a*/ 	.short	(.L_67 - .L_66)
.L_66:
        /*001c*/ 	.word	0x00000000
        /*0020*/ 	.short	0x0002
        /*0022*/ 	.short	0x0010
        /*0024*/ 	.byte	0x00, 0xf5, 0x21, 0x00


	//----- nvinfo : EIATTR_KPARAM_INFO
	.align		4
.L_67:
        /*0028*/ 	.byte	0x04, 0x17
        /*002a*/ 	.short	(.L_69 - .L_68)
.L_68:
        /*002c*/ 	.word	0x00000000
        /*0030*/ 	.short	0x0001
        /*0032*/ 	.short	0x0008
        /*0034*/ 	.byte	0x00, 0xf5, 0x21, 0x00


	//----- nvinfo : EIATTR_KPARAM_INFO
	.align		4
.L_69:
        /*0038*/ 	.byte	0x04, 0x17
        /*003a*/ 	.short	(.L_71 - .L_70)
.L_70:
        /*003c*/ 	.word	0x00000000
        /*0040*/ 	.short	0x0000
        /*0042*/ 	.short	0x0000
        /*0044*/ 	.byte	0x00, 0xf5, 0x21, 0x00


	//----- nvinfo : EIATTR_SPARSE_MMA_MASK
	.align		4
.L_71:
        /*0048*/ 	.byte	0x03, 0x50
        /*004a*/ 	.short	0x0000


	//----- nvinfo : EIATTR_MAXREG_COUNT
	.align		4
        /*004c*/ 	.byte	0x03, 0x1b
        /*004e*/ 	.short	0x00ff


	//----- nvinfo : EIATTR_MERCURY_ISA_VERSION
	.align		4
        /*0050*/ 	.byte	0x03, 0x5f
        /*0052*/ 	.short	0x0101


	//----- nvinfo : EIATTR_VRC_CTA_INIT_COUNT
	.align		4
        /*0054*/ 	.byte	0x02, 0x4a
	.zero		1
	.zero		1


	//----- nvinfo : EIATTR_EXIT_INSTR_OFFSETS
	.align		4
        /*0058*/ 	.byte	0x04, 0x1c
        /*005a*/ 	.short	(.L_73 - .L_72)


	//   ....[0]....
.L_72:
        /*005c*/ 	.word	0x00000040


	//   ....[1]....
        /*0060*/ 	.word	0x00000fb0


	//----- nvinfo : EIATTR_CBANK_PARAM_SIZE
	.align		4
.L_73:
        /*0064*/ 	.byte	0x03, 0x19
        /*0066*/ 	.short	0x0020


	//----- nvinfo : EIATTR_PARAM_CBANK
	.align		4
        /*0068*/ 	.byte	0x04, 0x0a
        /*006a*/ 	.short	(.L_75 - .L_74)
	.align		4
.L_74:
        /*006c*/ 	.word	index@(.nv.constant0._Z10slowDotVecPfS_S_m)
        /*0070*/ 	.short	0x0380
        /*0072*/ 	.short	0x0020


	//----- nvinfo : EIATTR_SW_WAR
	.align		4
.L_75:
        /*0074*/ 	.byte	0x04, 0x36
        /*0076*/ 	.short	(.L_77 - .L_76)
.L_76:
        /*0078*/ 	.word	0x00000008
.L_77:


//--------------------- .nv.info._Z17matAddElementWisePfS_m --------------------------
	.section	.nv.info._Z17matAddElementWisePfS_m,"",@"SHT_CUDA_INFO"
	.sectionflags	@""
	.align	4


	//----- nvinfo : EIATTR_CUDA_API_VERSION
	.align		4
        /*0000*/ 	.byte	0x04, 0x37
        /*0002*/ 	.short	(.L_79 - .L_78)
.L_78:
        /*0004*/ 	.word	0x00000082


	//----- nvinfo : EIATTR_KPARAM_INFO
	.align		4
.L_79:
        /*0008*/ 	.byte	0x04, 0x17
        /*000a*/ 	.short	(.L_81 - .L_80)
.L_80:
        /*000c*/ 	.word	0x00000000
        /*0010*/ 	.short	0x0002
        /*0012*/ 	.short	0x0010
        /*0014*/ 	.byte	0x00, 0xf0, 0x21, 0x00


	//----- nvinfo : EIATTR_KPARAM_INFO
	.align		4
.L_81:
        /*0018*/ 	.byte	0x04, 0x17
        /*001a*/ 	.short	(.L_83 - .L_82)
.L_82:
        /*001c*/ 	.word	0x00000000
        /*0020*/ 	.short	0x0001
        /*0022*/ 	.short	0x0008
        /*0024*/ 	.byte	0x00, 0xf5, 0x21, 0x00


	//----- nvinfo : EIATTR_KPARAM_INFO
	.align		4
.L_83:
        /*0028*/ 	.byte	0x04, 0x17
        /*002a*/ 	.short	(.L_85 - .L_84)
.L_84:
        /*002c*/ 	.word	0x00000000
        /*0030*/ 	.short	0x0000
        /*0032*/ 	.short	0x0000
        /*0034*/ 	.byte	0x00, 0xf5, 0x21, 0x00


	//----- nvinfo : EIATTR_SPARSE_MMA_MASK
	.align		4
.L_85:
        /*0038*/ 	.byte	0x03, 0x50
        /*003a*/ 	.short	0x0000


	//----- nvinfo : EIATTR_MAXREG_COUNT
	.align		4
        /*003c*/ 	.byte	0x03, 0x1b
        /*003e*/ 	.short	0x00ff


	//----- nvinfo : EIATTR_MERCURY_ISA_VERSION
	.align		4
        /*0040*/ 	.byte	0x03, 0x5f
        /*0042*/ 	.short	0x0101


	//----- nvinfo : EIATTR_VRC_CTA_INIT_COUNT
	.align		4
        /*0044*/ 	.byte	0x02, 0x4a
	.zero		1
	.zero		1


	//----- nvinfo : EIATTR_EXIT_INSTR_OFFSETS
	.align		4
        /*0048*/ 	.byte	0x04, 0x1c
        /*004a*/ 	.short	(.L_87 - .L_86)


	//   ....[0]....
.L_86:
        /*004c*/ 	.word	0x000000d0


	//   ....[1]....
        /*0050*/ 	.word	0x00000360


	//   ....[2]....
        /*0054*/ 	.word	0x000004d0


	//   ....[3]....
        /*0058*/ 	.word	0x00000690


	//----- nvinfo : EIATTR_CRS_STACK_SIZE
	.align		4
.L_87:
        /*005c*/ 	.byte	0x04, 0x1e
        /*005e*/ 	.short	(.L_89 - .L_88)
.L_88:
        /*0060*/ 	.word	0x00000000


	//----- nvinfo : EIATTR_CBANK_PARAM_SIZE
	.align		4
.L_89:
        /*0064*/ 	.byte	0x03, 0x19
        /*0066*/ 	.short	0x0018


	//----- nvinfo : EIATTR_PARAM_CBANK
	.align		4
        /*0068*/ 	.byte	0x04, 0x0a
        /*006a*/ 	.short	(.L_91 - .L_90)
	.align		4
.L_90:
        /*006c*/ 	.word	index@(.nv.constant0._Z17matAddElementWisePfS_m)
        /*0070*/ 	.short	0x0380
        /*0072*/ 	.short	0x0018


	//----- nvinfo : EIATTR_SW_WAR
	.align		4
.L_91:
        /*0074*/ 	.byte	0x04, 0x36
        /*0076*/ 	.short	(.L_93 - .L_92)
.L_92:
        /*0078*/ 	.word	0x00000008
.L_93:


//--------------------- .nv.info._Z10fastDotVecPfS_S_m --------------------------
	.section	.nv.info._Z10fastDotVecPfS_S_m,"",@"SHT_CUDA_INFO"
	.sectionflags	@""
	.align	4


	//----- nvinfo : EIATTR_CUDA_API_VERSION
	.align		4
        /*0000*/ 	.byte	0x04, 0x37
        /*0002*/ 	.short	(.L_95 - .L_94)
.L_94:
        /*0004*/ 	.word	0x00000082


	//----- nvinfo : EIATTR_KPARAM_INFO
	.align		4
.L_95:
        /*0008*/ 	.byte	0x04, 0x17
        /*000a*/ 	.short	(.L_97 - .L_96)
.L_96:
        /*000c*/ 	.word	0x00000000
        /*0010*/ 	.short	0x0003
        /*0012*/ 	.short	0x0018
        /*0014*/ 	.byte	0x00, 0xf0, 0x21, 0x00


	//----- nvinfo : EIATTR_KPARAM_INFO
	.align		4
.L_97:
        /*0018*/ 	.byte	0x04, 0x17
        /*001a*/ 	.short	(.L_99 - .L_98)
.L_98:
        /*001c*/ 	.word	0x00000000
        /*0020*/ 	.short	0x0002
        /*0022*/ 	.short	0x0010
        /*0024*/ 	.byte	0x00, 0xf5, 0x21, 0x00


	//----- nvinfo : EIATTR_KPARAM_INFO
	.align		4
.L_99:
        /*0028*/ 	.byte	0x04, 0x17
        /*002a*/ 	.short	(.L_101 - .L_100)
.L_100:
        /*002c*/ 	.word	0x00000000
        /*0030*/ 	.short	0x0001
        /*0032*/ 	.short	0x0008
        /*0034*/ 	.byte	0x00, 0xf5, 0x21, 0x00


	//----- nvinfo : EIATTR_KPARAM_INFO
	.align		4
.L_101:
        /*0038*/ 	.byte	0x04, 0x17
        /*003a*/ 	.short	(.L_103 - .L_102)
.L_102:
        /*003c*/ 	.word	0x00000000
        /*0040*/ 	.short	0x0000
        /*0042*/ 	.short	0x0000
        /*0044*/ 	.byte	0x00, 0xf5, 0x21, 0x00


	//----- nvinfo : EIATTR_SPARSE_MMA_MASK
	.align		4
.L_103:
        /*0048*/ 	.byte	0x03, 0x50
        /*004a*/ 	.short	0x0000


	//----- nvinfo : EIATTR_MAXREG_COUNT
	.align		4
        /*004c*/ 	.byte	0x03, 0x1b
        /*004e*/ 	.short	0x00ff


	//----- nvinfo : EIATTR_MERCURY_ISA_VERSION
	.align		4
        /*0050*/ 	.byte	0x03, 0x5f
        /*0052*/ 	.short	0x0101


	//----- nvinfo : EIATTR_VRC_CTA_INIT_COUNT
	.align		4
        /*0054*/ 	.byte	0x02, 0x4a
	.zero		1
	.zero		1


	//----- nvinfo : EIATTR_EXIT_INSTR_OFFSETS
	.align		4
        /*0058*/ 	.byte	0x04, 0x1c
        /*005a*/ 	.short	(.L_105 - .L_104)


	//   ....[0]....
.L_104:
        /*005c*/ 	.word	0x000000d0


	//   ....[1]....
        /*0060*/ 	.word	0x00000380


	//----- nvinfo : EIATTR_CRS_STACK_SIZE
	.align		4
.L_105:
        /*0064*/ 	.byte	0x04, 0x1e
        /*0066*/ 	.short	(.L_107 - .L_106)
.L_106:
        /*0068*/ 	.word	0x00000000


	//----- nvinfo : EIATTR_CBANK_PARAM_SIZE
	.align		4
.L_107:
        /*006c*/ 	.byte	0x03, 0x19
        /*006e*/ 	.short	0x0020


	//----- nvinfo : EIATTR_PARAM_CBANK
	.align		4
        /*0070*/ 	.byte	0x04, 0x0a
        /*0072*/ 	.short	(.L_109 - .L_108)
	.align		4
.L_108:
        /*0074*/ 	.word	index@(.nv.constant0._Z10fastDotVecPfS_S_m)
        /*0078*/ 	.short	0x0380
        /*007a*/ 	.short	0x0020


	//----- nvinfo : EIATTR_SW_WAR
	.align		4
.L_109:
        /*007c*/ 	.byte	0x04, 0x36
        /*007e*/ 	.short	(.L_111 - .L_110)
.L_110:
        /*0080*/ 	.word	0x00000008
.L_111:


//--------------------- .nv.callgraph             --------------------------
	.section	.nv.callgraph,"",@"SHT_CUDA_CALLGRAPH"
	.align	4
	.sectionentsize	8
	.align		4
        /*0000*/ 	.word	0x00000000
	.align		4
        /*0004*/ 	.word	0xffffffff
	.align		4
        /*0008*/ 	.word	0x00000000
	.align		4
        /*000c*/ 	.word	0xfffffffe
	.align		4
        /*0010*/ 	.word	0x00000000
	.align		4
        /*0014*/ 	.word	0xfffffffd
	.align		4
        /*0018*/ 	.word	0x00000000
	.align		4
        /*001c*/ 	.word	0xfffffffc


//--------------------- .text._Z13addMatrixSlowPfS_m --------------------------
	.section	.text._Z13addMatrixSlowPfS_m,"ax",@progbits
	.align	128
        .global         _Z13addMatrixSlowPfS_m
        .type           _Z13addMatrixSlowPfS_m,@function
        .size           _Z13addMatrixSlowPfS_m,(.L_x_25 - _Z13addMatrixSlowPfS_m)
        .other          _Z13addMatrixSlowPfS_m,@"STO_CUDA_ENTRY STV_DEFAULT"
_Z13addMatrixSlowPfS_m:
.text._Z13addMatrixSlowPfS_m:
[----:B------:R-:W-:Y:S01]  /*0000*/  LDC R1, c[0x0][0x37c] ;  /* 0x0000df00ff017b82 */ /* 0x000fe20000000800 */
[----:B------:R-:W0:Y:S02]  /*0010*/  LDCU.64 UR10, c[0x0][0x390] ;  /* 0x00007200ff0a77ac */ /* 0x000e240008000a00 */
[----:B0-----:R-:W-:-:S04]  /*0020*/  ISETP.NE.U32.AND P0, PT, RZ, UR10, PT ;  /* 0x0000000aff007c0c */ /* 0x001fc8000bf05070 */
[----:B------:R-:W-:-:S13]  /*0030*/  ISETP.NE.AND.EX P0, PT, RZ, UR11, PT, P0 ;  /* 0x0000000bff007c0c */ /* 0x000fda000bf05300 */
[----:B------:R-:W-:Y:S05]  /*0040*/  @!P0 EXIT ;  /* 0x000000000000894d */ /* 0x000fea0003800000 */
[----:B------:R-:W-:Y:S02]  /*0050*/  UISETP.GE.U32.AND UP0, UPT, UR10, 0x10, UPT ;  /* 0x000000100a00788c */ /* 0x000fe4000bf06070 */
[----:B------:R-:W-:Y:S02]  /*0060*/  ULOP3.LUT UR18, UR10, 0xf, URZ, 0xc0, !UPT ;  /* 0x0000000f0a127892 */ /* 0x000fe4000f8ec0ff */
[----:B------:R-:W-:Y:S01]  /*0070*/  UISETP.GE.U32.AND.EX UP0, UPT, UR11, URZ, UPT, UP0 ;  /* 0x000000ff0b00728c */ /* 0x000fe2000bf06100 */
[----:B------:R-:W-:Y:S01]  /*0080*/  UMOV UR5, URZ ;  /* 0x000000ff00057c82 */ /* 0x000fe20008000000 */
[----:B------:R-:W-:Y:S02]  /*0090*/  UMOV UR6, URZ ;  /* 0x000000ff00067c82 */ /* 0x000fe40008000000 */
[----:B------:R-:W-:Y:S01]  /*00a0*/  ISETP.NE.U32.AND P0, PT, RZ, UR18, PT ;  /* 0x00000012ff007c0c */ /* 0x000fe2000bf05070 */
[----:B------:R-:W0:Y:S03]  /*00b0*/  LDCU.64 UR16, c[0x0][0x358] ;  /* 0x00006b00ff1077ac */ /* 0x000e260008000a00 */
[----:B------:R-:W-:Y:S01]  /*00c0*/  ISETP.NE.AND.EX P0, PT, RZ, RZ, PT, P0 ;  /* 0x000000ffff00720c */ /* 0x000fe20003f05300 */
[----:B------:R-:W-:-:S12]  /*00d0*/  BRA.U !UP0, `(.L_x_0) ;  /* 0x0000000508607547 */ /* 0x000fd8000b800000 */
[----:B------:R-:W1:Y:S01]  /*00e0*/  LDCU.128 UR12, c[0x0][0x380] ;  /* 0x00007000ff0c77ac */ /* 0x000e620008000c00 */
[----:B------:R-:W2:Y:S01]  /*00f0*/  LDCU UR6, c[0x0][0x394] ;  /* 0x00007280ff0677ac */ /* 0x000ea20008000800 */
[----:B------:R-:W-:Y:S02]  /*0100*/  ULOP3.LUT UR5, UR10, 0xfffffff0, URZ, 0xc0, !UPT ;  /* 0xfffffff00a057892 */ /* 0x000fe4000f8ec0ff */
[----:B-1----:R-:W-:Y:S02]  /*0110*/  UIADD3 UR8, UP0, UPT, UR12, 0x20, URZ ;  /* 0x000000200c087890 */ /* 0x002fe4000ff1e0ff */
[----:B------:R-:W-:Y:S02]  /*0120*/  UIADD3 UR4, UP1, UPT, UR14, 0x20, URZ ;  /* 0x000000200e047890 */ /* 0x000fe4000ff3e0ff */
[----:B------:R-:W-:Y:S02]  /*0130*/  UIADD3.X UR9, UPT, UPT, URZ, UR13, URZ, UP0, !UPT ;  /* 0x0000000dff097290 */ /* 0x000fe400087fe4ff */
[----:B------:R-:W-:Y:S01]  /*0140*/  UIADD3.X UR7, UPT, UPT, URZ, UR15, URZ, UP1, !UPT ;  /* 0x0000000fff077290 */ /* 0x000fe20008ffe4ff */
[----:B------:R-:W-:-:S02]  /*0150*/  MOV R0, UR8 ;  /* 0x0000000800007c02 */ /* 0x000fc40008000f00 */
[----:B------:R-:W-:Y:S01]  /*0160*/  MOV R2, UR4 ;  /* 0x0000000400027c02 */ /* 0x000fe20008000f00 */
[----:B------:R-:W-:Y:S01]  /*0170*/  UMOV UR4, UR5 ;  /* 0x0000000500047c82 */ /* 0x000fe20008000000 */
[----:B------:R-:W-:Y:S02]  /*0180*/  MOV R7, UR9 ;  /* 0x0000000900077c02 */ /* 0x000fe40008000f00 */
[----:B------:R-:W-:Y:S01]  /*0190*/  MOV R3, UR7 ;  /* 0x0000000700037c02 */ /* 0x000fe20008000f00 */
[----:B--2---:R-:W-:-:S06]  /*01a0*/  UMOV UR7, UR6 ;  /* 0x0000000600077c82 */ /* 0x004fcc0008000000 */
.L_x_1:
[----:B-1----:R-:W-:Y:S02]  /*01b0*/  MOV R4, R0 ;  /* 0x0000000000047202 */ /* 0x002fe40000000f00 */
[----:B------:R-:W-:Y:S02]  /*01c0*/  MOV R5, R7 ;  /* 0x0000000700057202 */ /* 0x000fe40000000f00 */
[----:B0-----:R-:W2:Y:S04]  /*01d0*/  LDG.E R7, desc[UR16][R2.64+-0x20] ;  /* 0xffffe01002077981 */ /* 0x001ea8000c1e1900 */
[----:B------:R-:W2:Y:S02]  /*01e0*/  LDG.E R0, desc[UR16][R4.64+-0x20] ;  /* 0xffffe01004007981 */ /* 0x000ea4000c1e1900 */
[----:B--2---:R-:W-:-:S02]  /*01f0*/  FADD R7, R0, R7 ;  /* 0x0000000700077221 */ /* 0x004fc40000000000 */
[----:B------:R-:W2:Y:S04]  /*0200*/  LDG.E R0, desc[UR16][R4.64+-0x1c] ;  /* 0xffffe41004007981 */ /* 0x000ea8000c1e1900 */
[----:B------:R0:W-:Y:S04]  /*0210*/  STG.E desc[UR16][R4.64+-0x20], R7 ;  /* 0xffffe00704007986 */ /* 0x0001e8000c101910 */
        /* <DEDUP_REMOVED lines=12> */
[----:B0-----:R-:W2:Y:S02]  /*02e0*/  LDG.E R7, desc[UR16][R2.64+-0x10] ;  /* 0xfffff01002077981 */ /* 0x001ea4000c1e1900 */
[----:B--2---:R-:W-:-:S02]  /*02f0*/  FADD R7, R0, R7 ;  /* 0x0000000700077221 */ /* 0x004fc40000000000 */
[----:B------:R-:W2:Y:S04]  /*0300*/  LDG.E R0, desc[UR16][R4.64+-0xc] ;  /* 0xfffff41004007981 */ /* 0x000ea8000c1e1900 */
[----:B------:R0:W-:Y:S04]  /*0310*/  STG.E desc[UR16][R4.64+-0x10], R7 ;  /* 0xfffff00704007986 */ /* 0x0001e8000c101910 */
[----:B-1----:R-:W2:Y:S02]  /*0320*/  LDG.E R9, desc[UR16][R2.64+-0xc] ;  /* 0xfffff41002097981 */ /* 0x002ea4000c1e1900 */
[----:B--2---:R-:W-:-:S02]  /*0330*/  FADD R9, R0, R9 ;  /* 0x0000000900097221 */ /* 0x004fc40000000000 */
[----:B------:R-:W2:Y:S04]  /*0340*/  LDG.E R0, desc[UR16][R4.64+-0x8] ;  /* 0xfffff81004007981 */ /* 0x000ea8000c1e1900 */
[----:B------:R1:W-:Y:S04]  /*0350*/  STG.E desc[UR16][R4.64+-0xc], R9 ;  /* 0xfffff40904007986 */ /* 0x0003e8000c101910 */
[----:B---3--:R-:W2:Y:S02]  /*0360*/  LDG.E R11, desc[UR16][R2.64+-0x8] ;  /* 0xfffff810020b7981 */ /* 0x008ea4000c1e1900 */
[----:B--2---:R-:W-:-:S02]  /*0370*/  FADD R11, R0, R11 ;  /* 0x0000000b000b7221 */ /* 0x004fc40000000000 */
[----:B------:R-:W2:Y:S04]  /*0380*/  LDG.E R0, desc[UR16][R4.64+-0x4] ;  /* 0xfffffc1004007981 */ /* 0x000ea8000c1e1900 */
[----:B------:R3:W-:Y:S04]  /*0390*/  STG.E desc[UR16][R4.64+-0x8], R11 ;  /* 0xfffff80b04007986 */ /* 0x0007e8000c101910 */
[----:B----4-:R-:W2:Y:S02]  /*03a0*/  LDG.E R13, desc[UR16][R2.64+-0x4] ;  /* 0xfffffc10020d7981 */ /* 0x010ea4000c1e1900 */
        /* <DEDUP_REMOVED lines=31> */
[----:B----4-:R3:W2:Y:S01]  /*05a0*/  LDG.E R13, desc[UR16][R2.64+0x1c] ;  /* 0x00001c10020d7981 */ /* 0x0106a2000c1e1900 */
[----:B------:R-:W-:-:S04]  /*05b0*/  UIADD3 UR4, UP0, UPT, UR4, -0x10, URZ ;  /* 0xfffffff004047890 */ /* 0x000fc8000ff1e0ff */
[----:B------:R-:W-:Y:S02]  /*05c0*/  UIADD3.X UR7, UPT, UPT, UR7, -0x1, URZ, UP0, !UPT ;  /* 0xffffffff07077890 */ /* 0x000fe400087fe4ff */
[----:B------:R-:W-:-:S04]  /*05d0*/  UISETP.NE.U32.AND UP0, UPT, UR4, URZ, UPT ;  /* 0x000000ff0400728c */ /* 0x000fc8000bf05070 */
[----:B------:R-:W-:Y:S01]  /*05e0*/  UISETP.NE.AND.EX UP0, UPT, UR7, URZ, UPT, UP0 ;  /* 0x000000ff0700728c */ /* 0x000fe2000bf05300 */
[----:B---3--:R-:W-:-:S04]  /*05f0*/  IADD3 R2, P2, PT, R2, 0x40, RZ ;  /* 0x0000004002027810 */ /* 0x008fc80007f5e0ff */
[----:B------:R-:W-:Y:S01]  /*0600*/  IADD3.X R3, PT, PT, RZ, R3, RZ, P2, !PT ;  /* 0x00000003ff037210 */ /* 0x000fe200017fe4ff */
[----:B--2---:R-:W-:-:S05]  /*0610*/  FADD R13, R0, R13 ;  /* 0x0000000d000d7221 */ /* 0x004fca0000000000 */
[----:B------:R1:W-:Y:S01]  /*0620*/  STG.E desc[UR16][R4.64+0x1c], R13 ;  /* 0x00001c0d04007986 */ /* 0x0003e2000c101910 */
[----:B------:R-:W-:-:S04]  /*0630*/  IADD3 R0, P1, PT, R4, 0x40, RZ ;  /* 0x0000004004007810 */ /* 0x000fc80007f3e0ff */
[----:B0-----:R-:W-:Y:S01]  /*0640*/  IADD3.X R7, PT, PT, RZ, R5, RZ, P1, !PT ;  /* 0x00000005ff077210 */ /* 0x001fe20000ffe4ff */
[----:B------:R-:W-:Y:S08]  /*0650*/  BRA.U UP0, `(.L_x_1) ;  /* 0xfffffff900d47547 */ /* 0x000ff0000b83ffff */
.L_x_0:
[----:B0-----:R-:W-:Y:S05]  /*0660*/  @!P0 EXIT ;  /* 0x000000000000894d */ /* 0x001fea0003800000 */
[----:B------:R-:W-:Y:S02]  /*0670*/  UISETP.GE.U32.AND UP0, UPT, UR18, 0x8, UPT ;  /* 0x000000081200788c */ /* 0x000fe4000bf06070 */
[----:B------:R-:W-:Y:S02]  /*0680*/  ULOP3.LUT UR11, UR10, 0x7, URZ, 0xc0, !UPT ;  /* 0x000000070a0b7892 */ /* 0x000fe4000f8ec0ff */
[----:B------:R-:W-:-:S04]  /*0690*/  UISETP.GE.U32.AND.EX UP0, UPT, URZ, URZ, UPT, UP0 ;  /* 0x000000ffff00728c */ /* 0x000fc8000bf06100 */
[----:B------:R-:W-:-:S04]  /*06a0*/  ISETP.NE.U32.AND P0, PT, RZ, UR11, PT ;  /* 0x0000000bff007c0c */ /* 0x000fc8000bf05070 */
[----:B------:R-:W-:Y:S01]  /*06b0*/  ISETP.NE.AND.EX P0, PT, RZ, RZ, PT, P0 ;  /* 0x000000ffff00720c */ /* 0x000fe20003f05300 */
[----:B------:R-:W-:-:S12]  /*06c0*/  BRA.U !UP0, `(.L_x_2) ;  /* 0x0000000108b47547 */ /* 0x000fd8000b800000 */
[----:B------:R-:W0:Y:S01]  /*06d0*/  LDCU.128 UR12, c[0x0][0x380] ;  /* 0x00007000ff0c77ac */ /* 0x000e220008000c00 */
[----:B------:R-:W-:Y:S02]  /*06e0*/  USHF.L.U32 UR4, UR5, 0x2, URZ ;  /* 0x0000000205047899 */ /* 0x000fe400080006ff */
[----:B------:R-:W-:Y:S02]  /*06f0*/  USHF.L.U64.HI UR7, UR5, 0x2, UR6 ;  /* 0x0000000205077899 */ /* 0x000fe40008010206 */
[----:B0-----:R-:W-:Y:S02]  /*0700*/  UIADD3 UR8, UP0, UPT, UR4, UR12, URZ ;  /* 0x0000000c04087290 */ /* 0x001fe4000ff1e0ff */
[----:B------:R-:W-:Y:S02]  /*0710*/  UIADD3 UR9, UP1, UPT, UR4, UR14, URZ ;  /* 0x0000000e04097290 */ /* 0x000fe4000ff3e0ff */
[----:B------:R-:W-:Y:S02]  /*0720*/  UIADD3.X UR4, UPT, UPT, UR7, UR13, URZ, UP0, !UPT ;  /* 0x0000000d07047290 */ /* 0x000fe400087fe4ff */
[----:B------:R-:W-:Y:S01]  /*0730*/  UIADD3.X UR7, UPT, UPT, UR7, UR15, URZ, UP1, !UPT ;  /* 0x0000000f07077290 */ /* 0x000fe20008ffe4ff */
[----:B------:R-:W-:-:S02]  /*0740*/  MOV R2, UR8 ;  /* 0x0000000800027c02 */ /* 0x000fc40008000f00 */
[----:B-1----:R-:W-:Y:S01]  /*0750*/  MOV R4, UR9 ;  /* 0x0000000900047c02 */ /* 0x002fe20008000f00 */
[----:B------:R-:W-:Y:S02]  /*0760*/  IMAD.U32 R3, RZ, RZ, UR4 ;  /* 0x00000004ff037e24 */ /* 0x000fe4000f8e00ff */
[----:B------:R-:W-:-:S03]  /*0770*/  MOV R5, UR7 ;  /* 0x0000000700057c02 */ /* 0x000fc60008000f00 */
[----:B------:R-:W2:Y:S04]  /*0780*/  LDG.E R0, desc[UR16][R2.64] ;  /* 0x0000001002007981 */ /* 0x000ea8000c1e1900 */
[----:B------:R-:W2:Y:S02]  /*0790*/  LDG.E R7, desc[UR16][R4.64] ;  /* 0x0000001004077981 */ /* 0x000ea4000c1e1900 */
[----:B--2---:R-:W-:Y:S02]  /*07a0*/  FADD R7, R0, R7 ;  /* 0x0000000700077221 */ /* 0x004fe40000000000 */
        /* <DEDUP_REMOVED lines=26> */
[----:B----4-:R-:W2:Y:S01]  /*0950*/  LDG.E R13, desc[UR16][R4.64+0x1c] ;  /* 0x00001c10040d7981 */ /* 0x010ea2000c1e1900 */
[----:B------:R-:W-:-:S04]  /*0960*/  UIADD3 UR5, UP0, UPT, UR5, 0x8, URZ ;  /* 0x0000000805057890 */ /* 0x000fc8000ff1e0ff */
[----:B------:R-:W-:Y:S01]  /*0970*/  UIADD3.X UR6, UPT, UPT, URZ, UR6, URZ, UP0, !UPT ;  /* 0x00000006ff067290 */ /* 0x000fe200087fe4ff */
[----:B--2---:R-:W-:-:S05]  /*0980*/  FADD R13, R0, R13 ;  /* 0x0000000d000d7221 */ /* 0x004fca0000000000 */
[----:B------:R0:W-:Y:S06]  /*0990*/  STG.E desc[UR16][R2.64+0x1c], R13 ;  /* 0x00001c0d02007986 */ /* 0x0001ec000c101910 */
.L_x_2:
[----:B------:R-:W-:Y:S05]  /*09a0*/  @!P0 EXIT ;  /* 0x000000000000894d */ /* 0x000fea0003800000 */
[----:B------:R-:W-:Y:S02]  /*09b0*/  UISETP.GE.U32.AND UP0, UPT, UR11, 0x4, UPT ;  /* 0x000000040b00788c */ /* 0x000fe4000bf06070 */
[----:B------:R-:W-:Y:S02]  /*09c0*/  ULOP3.LUT UR9, UR10, 0x3, URZ, 0xc0, !UPT ;  /* 0x000000030a097892 */ /* 0x000fe4000f8ec0ff */
[----:B------:R-:W-:Y:S01]  /*09d0*/  UISETP.GE.U32.AND.EX UP0, UPT, URZ, URZ, UPT, UP0 ;  /* 0x000000ffff00728c */ /* 0x000fe2000bf06100 */
[----:B------:R-:W-:-:S03]  /*09e0*/  UMOV UR4, URZ ;  /* 0x000000ff00047c82 */ /* 0x000fc60008000000 */
[----:B------:R-:W-:-:S04]  /*09f0*/  ISETP.NE.U32.AND P0, PT, RZ, UR9, PT ;  /* 0x00000009ff007c0c */ /* 0x000fc8000bf05070 */
[----:B------:R-:W-:Y:S01]  /*0a00*/  ISETP.NE.AND.EX P0, PT, RZ, UR4, PT, P0 ;  /* 0x00000004ff007c0c */ /* 0x000fe2000bf05300 */
[----:B------:R-:W-:-:S12]  /*0a10*/  BRA.U !UP0, `(.L_x_3) ;  /* 0x0000000108747547 */ /* 0x000fd8000b800000 */
[----:B------:R-:W2:Y:S01]  /*0a20*/  LDCU.128 UR12, c[0x0][0x380] ;  /* 0x00007000ff0c77ac */ /* 0x000ea20008000c00 */
[----:B------:R-:W-:Y:S02]  /*0a30*/  USHF.L.U32 UR8, UR5, 0x2, URZ ;  /* 0x0000000205087899 */ /* 0x000fe400080006ff */
[----:B------:R-:W-:Y:S02]  /*0a40*/  USHF.L.U64.HI UR7, UR5, 0x2, UR6 ;  /* 0x0000000205077899 */ /* 0x000fe40008010206 */
[----:B--2---:R-:W-:Y:S02]  /*0a50*/  UIADD3 UR12, UP0, UPT, UR8, UR12, URZ ;  /* 0x0000000c080c7290 */ /* 0x004fe4000ff1e0ff */
[----:B------:R-:W-:Y:S02]  /*0a60*/  UIADD3 UR14, UP1, UPT, UR8, UR14, URZ ;  /* 0x0000000e080e7290 */ /* 0x000fe4000ff3e0ff */
[----:B------:R-:W-:Y:S02]  /*0a70*/  UIADD3.X UR13, UPT, UPT, UR7, UR13, URZ, UP0, !UPT ;  /* 0x0000000d070d7290 */ /* 0x000fe400087fe4ff */
[----:B------:R-:W-:Y:S01]  /*0a80*/  UIADD3.X UR15, UPT, UPT, UR7, UR15, URZ, UP1, !UPT ;  /* 0x0000000f070f7290 */ /* 0x000fe20008ffe4ff */
[----:B0-----:R-:W-:-:S02]  /*0a90*/  MOV R2, UR12 ;  /* 0x0000000c00027c02 */ /* 0x001fc40008000f00 */
[----:B-1----:R-:W-:Y:S02]  /*0aa0*/  MOV R4, UR14 ;  /* 0x0000000e00047c02 */ /* 0x002fe40008000f00 */
[----:B------:R-:W-:Y:S02]  /*0ab0*/  MOV R3, UR13 ;  /* 0x0000000d00037c02 */ /* 0x000fe40008000f00 */
        /* <DEDUP_REMOVED lines=14> */
[----:B------:R-:W2:Y:S01]  /*0ba0*/  LDG.E R13, desc[UR16][R4.64+0xc] ;  /* 0x00000c10040d7981 */ /* 0x000ea2000c1e1900 */
[----:B------:R-:W-:-:S04]  /*0bb0*/  UIADD3 UR5, UP0, UPT, UR5, 0x4, URZ ;  /* 0x0000000405057890 */ /* 0x000fc8000ff1e0ff */
[----:B------:R-:W-:Y:S01]  /*0bc0*/  UIADD3.X UR6, UPT, UPT, URZ, UR6, URZ, UP0, !UPT ;  /* 0x00000006ff067290 */ /* 0x000fe200087fe4ff */
[----:B--2---:R-:W-:-:S05]  /*0bd0*/  FADD R13, R0, R13 ;  /* 0x0000000d000d7221 */ /* 0x004fca0000000000 */
[----:B------:R3:W-:Y:S06]  /*0be0*/  STG.E desc[UR16][R2.64+0xc], R13 ;  /* 0x00000c0d02007986 */ /* 0x0007ec000c101910 */
.L_x_3:
[----:B------:R-:W-:Y:S05]  /*0bf0*/  @!P0 EXIT ;  /* 0x000000000000894d */ /* 0x000fea0003800000 */
[----:B------:R-:W2:Y:S01]  /*0c00*/  LDCU.128 UR12, c[0x0][0x380] ;  /* 0x00007000ff0c77ac */ /* 0x000ea20008000c00 */
[----:B------:R-:W-:Y:S02]  /*0c10*/  USHF.L.U32 UR8, UR5, 0x2, URZ ;  /* 0x0000000205087899 */ /* 0x000fe400080006ff */
[----:B------:R-:W-:Y:S02]  /*0c20*/  USHF.L.U64.HI UR6, UR5, 0x2, UR6 ;  /* 0x0000000205067899 */ /* 0x000fe40008010206 */
[----:B--2---:R-:W-:Y:S02]  /*0c30*/  UIADD3 UR7, UP1, UPT, UR8, UR12, URZ ;  /* 0x0000000c08077290 */ /* 0x004fe4000ff3e0ff */
[----:B------:R-:W-:Y:S02]  /*0c40*/  UIADD3 UR5, UP0, UPT, UR8, UR14, URZ ;  /* 0x0000000e08057290 */ /* 0x000fe4000ff1e0ff */
[----:B------:R-:W-:Y:S02]  /*0c50*/  UIADD3.X UR8, UPT, UPT, UR6, UR13, URZ, UP1, !UPT ;  /* 0x0000000d06087290 */ /* 0x000fe40008ffe4ff */
[----:B------:R-:W-:Y:S01]  /*0c60*/  IMAD.U32 R0, RZ, RZ, UR7 ;  /* 0x00000007ff007e24 */ /* 0x000fe2000f8e00ff */
[----:B------:R-:W-:-:S03]  /*0c70*/  UIADD3.X UR6, UPT, UPT, UR6, UR15, URZ, UP0, !UPT ;  /* 0x0000000f06067290 */ /* 0x000fc600087fe4ff */
[----:B01-3--:R-:W-:-:S09]  /*0c80*/  MOV R9, UR8 ;  /* 0x0000000800097c02 */ /* 0x00bfd20008000f00 */
.L_x_4:
[----:B------:R-:W-:Y:S02]  /*0c90*/  MOV R5, UR6 ;  /* 0x0000000600057c02 */ /* 0x000fe40008000f00 */
[----:B------:R-:W-:Y:S02]  /*0ca0*/  MOV R4, UR5 ;  /* 0x0000000500047c02 */ /* 0x000fe40008000f00 */
[----:B0-----:R-:W-:Y:S02]  /*0cb0*/  MOV R2, R0 ;  /* 0x0000000000027202 */ /* 0x001fe40000000f00 */
[----:B------:R-:W-:Y:S01]  /*0cc0*/  MOV R3, R9 ;  /* 0x0000000900037202 */ /* 0x000fe20000000f00 */
[----:B------:R-:W2:Y:S04]  /*0cd0*/  LDG.E R5, desc[UR16][R4.64] ;  /* 0x0000001004057981 */ /* 0x000ea8000c1e1900 */
[----:B------:R-:W2:Y:S01]  /*0ce0*/  LDG.E R0, desc[UR16][R2.64] ;  /* 0x0000001002007981 */ /* 0x000ea2000c1e1900 */
[----:B------:R-:W-:-:S04]  /*0cf0*/  UIADD3 UR9, UP0, UPT, UR9, -0x1, URZ ;  /* 0xffffffff09097890 */ /* 0x000fc8000ff1e0ff */
[----:B------:R-:W-:Y:S02]  /*0d00*/  UIADD3.X UR4, UPT, UPT, UR4, -0x1, URZ, UP0, !UPT ;  /* 0xffffffff04047890 */ /* 0x000fe400087fe4ff */
[----:B------:R-:W-:-:S04]  /*0d10*/  UISETP.NE.U32.AND UP0, UPT, UR9, URZ, UPT ;  /* 0x000000ff0900728c */ /* 0x000fc8000bf05070 */
[----:B------:R-:W-:Y:S02]  /*0d20*/  UISETP.NE.AND.EX UP0, UPT, UR4, URZ, UPT, UP0 ;  /* 0x000000ff0400728c */ /* 0x000fe4000bf05300 */
[----:B------:R-:W-:-:S04]  /*0d30*/  UIADD3 UR5, UP1, UPT, UR5, 0x4, URZ ;  /* 0x0000000405057890 */ /* 0x000fc8000ff3e0ff */
[----:B------:R-:W-:Y:S01]  /*0d40*/  UIADD3.X UR6, UPT, UPT, URZ, UR6, URZ, UP1, !UPT ;  /* 0x00000006ff067290 */ /* 0x000fe20008ffe4ff */
[----:B--2---:R-:W-:-:S05]  /*0d50*/  FADD R7, R0, R5 ;  /* 0x0000000500077221 */ /* 0x004fca0000000000 */
[----:B------:R0:W-:Y:S01]  /*0d60*/  STG.E desc[UR16][R2.64], R7 ;  /* 0x0000000702007986 */ /* 0x0001e2000c101910 */
[----:B------:R-:W-:-:S04]  /*0d70*/  IADD3 R0, P0, PT, R2, 0x4, RZ ;  /* 0x0000000402007810 */ /* 0x000fc80007f1e0ff */
[----:B------:R-:W-:Y:S01]  /*0d80*/  IADD3.X R9, PT, PT, RZ, R3, RZ, P0, !PT ;  /* 0x00000003ff097210 */ /* 0x000fe200007fe4ff */
[----:B------:R-:W-:Y:S08]  /*0d90*/  BRA.U UP0, `(.L_x_4) ;  /* 0xfffffffd00bc7547 */ /* 0x000ff0000b83ffff */
[----:B------:R-:W-:Y:S05]  /*0da0*/  EXIT ;  /* 0x000000000000794d */ /* 0x000fea0003800000 */
.L_x_5:
[----:B------:R-:W-:-:S00]  /*0db0*/  BRA `(.L_x_5) ;  /* 0xfffffffc00fc7947 */ /* 0x000fc0000383ffff */
[----:B------:R-:W-:-:S00]  /*0dc0*/  NOP ;  /* 0x0000000000007918 */ /* 0x000fc00000000000 */
        /* <DEDUP_REMOVED lines=11> */
.L_x_25:


//--------------------- .text._Z13addMatrixFastPfS_m --------------------------
	.section	.text._Z13addMatrixFastPfS_m,"ax",@progbits
	.align	128
        .global         _Z13addMatrixFastPfS_m
        .type           _Z13addMatrixFastPfS_m,@function
        .size           _Z13addMatrixFastPfS_m,(.L_x_26 - _Z13addMatrixFastPfS_m)
        .other          _Z13addMatrixFastPfS_m,@"STO_CUDA_ENTRY STV_DEFAULT"
_Z13addMatrixFastPfS_m:
.text._Z13addMatrixFastPfS_m:
[----:B------:R-:W-:Y:S01]  /*0000*/  LDC R1, c[0x0][0x37c] ;  /* 0x0000df00ff017b82 */ /* 0x000fe20000000800 */
[----:B------:R-:W0:Y:S07]  /*0010*/  S2R R3, SR_TID.X ;  /* 0x0000000000037919 */ /* 0x000e2e0000002100 */
[----:B------:R-:W0:Y:S01]  /*0020*/  S2UR UR4, SR_CTAID.X ;  /* 0x00000000000479c3 */ /* 0x000e220000002500 */
[----:B------:R-:W1:Y:S07]  /*0030*/  LDCU.64 UR6, c[0x0][0x390] ;  /* 0x00007200ff0677ac */ /* 0x000e6e0008000a00 */
[----:B------:R-:W0:Y:S02]  /*0040*/  LDC R0, c[0x0][0x360] ;  /* 0x0000d800ff007b82 */ /* 0x000e240000000800 */
[----:B0-----:R-:W-:-:S05]  /*0050*/  IMAD R0, R0, UR4, R3 ;  /* 0x0000000400007c24 */ /* 0x001fca000f8e0203 */
[----:B-1----:R-:W-:-:S04]  /*0060*/  ISETP.GE.U32.AND P0, PT, R0, UR6, PT ;  /* 0x0000000600007c0c */ /* 0x002fc8000bf06070 */
[----:B------:R-:W-:-:S13]  /*0070*/  ISETP.GE.U32.AND.EX P0, PT, RZ, UR7, PT, P0 ;  /* 0x00000007ff007c0c */ /* 0x000fda000bf06100 */
[----:B------:R-:W-:Y:S05]  /*0080*/  @P0 EXIT ;  /* 0x000000000000094d */ /* 0x000fea0003800000 */
[----:B------:R-:W0:Y:S01]  /*0090*/  LDCU.128 UR8, c[0x0][0x380] ;  /* 0x00007000ff0877ac */ /* 0x000e220008000c00 */
[----:B------:R-:W-:Y:S01]  /*00a0*/  IMAD.SHL.U32 R2, R0, 0x4, RZ ;  /* 0x0000000400027824 */ /* 0x000fe200078e00ff */
[----:B------:R-:W-:Y:S01]  /*00b0*/  SHF.R.U32.HI R0, RZ, 0x1e, R0 ;  /* 0x0000001eff007819 */ /* 0x000fe20000011600 */
[----:B------:R-:W1:Y:S03]  /*00c0*/  LDCU.64 UR4, c[0x0][0x358] ;  /* 0x00006b00ff0477ac */ /* 0x000e660008000a00 */
[C---:B0-----:R-:W-:Y:S02]  /*00d0*/  IADD3 R4, P1, PT, R2.reuse, UR10, RZ ;  /* 0x0000000a02047c10 */ /* 0x041fe4000ff3e0ff */
[----:B------:R-:W-:Y:S02]  /*00e0*/  IADD3 R2, P0, PT, R2, UR8, RZ ;  /* 0x0000000802027c10 */ /* 0x000fe4000ff1e0ff */
[----:B------:R-:W-:-:S02]  /*00f0*/  IADD3.X R5, PT, PT, R0, UR11, RZ, P1, !PT ;  /* 0x0000000b00057c10 */ /* 0x000fc40008ffe4ff */
[----:B------:R-:W-:-:S04]  /*0100*/  IADD3.X R3, PT, PT, R0, UR9, RZ, P0, !PT ;  /* 0x0000000900037c10 */ /* 0x000fc800087fe4ff */
[----:B-1----:R-:W2:Y:S04]  /*0110*/  LDG.E R5, desc[UR4][R4.64] ;  /* 0x0000000404057981 */ /* 0x002ea8000c1e1900 */
[----:B------:R-:W2:Y:S02]  /*0120*/  LDG.E R0, desc[UR4][R2.64] ;  /* 0x0000000402007981 */ /* 0x000ea4000c1e1900 */
[----:B--2---:R-:W-:-:S05]  /*0130*/  FADD R7, R0, R5 ;  /* 0x0000000500077221 */ /* 0x004fca0000000000 */
[----:B------:R-:W-:Y:S01]  /*0140*/  STG.E desc[UR4][R2.64], R7 ;  /* 0x0000000702007986 */ /* 0x000fe2000c101904 */
[----:B------:R-:W-:Y:S05]  /*0150*/  EXIT ;  /* 0x000000000000794d */ /* 0x000fea0003800000 */
.L_x_6:
        /* <DEDUP_REMOVED lines=10> */
.L_x_26:


//--------------------- .text._Z10slowDotVecPfS_S_m --------------------------
	.section	.text._Z10slowDotVecPfS_S_m,"ax",@progbits
	.align	128
        .global         _Z10slowDotVecPfS_S_m
        .type           _Z10slowDotVecPfS_S_m,@function
        .size           _Z10slowDotVecPfS_S_m,(.L_x_27 - _Z10slowDotVecPfS_S_m)
        .other          _Z10slowDotVecPfS_S_m,@"STO_CUDA_ENTRY STV_DEFAULT"
_Z10slowDotVecPfS_S_m:
.text._Z10slowDotVecPfS_S_m:
[----:B------:R-:W-:Y:S01]  /*0000*/  LDC R1, c[0x0][0x37c] ;  /* 0x0000df00ff017b82 */ /* 0x000fe20000000800 */
[----:B------:R-:W0:Y:S02]  /*0010*/  LDCU.64 UR18, c[0x0][0x398] ;  /* 0x00007300ff1277ac */ /* 0x000e240008000a00 */
[----:B0-----:R-:W-:-:S04]  /*0020*/  ISETP.NE.U32.AND P0, PT, RZ, UR18, PT ;  /* 0x00000012ff007c0c */ /* 0x001fc8000bf05070 */
[----:B------:R-:W-:-:S13]  /*0030*/  ISETP.NE.AND.EX P0, PT, RZ, UR19, PT, P0 ;  /* 0x00000013ff007c0c */ /* 0x000fda000bf05300 */
[----:B------:R-:W-:Y:S05]  /*0040*/  @!P0 EXIT ;  /* 0x000000000000894d */ /* 0x000fea0003800000 */
[----:B------:R-:W-:Y:S02]  /*0050*/  ULOP3.LUT UR23, UR18, 0x7, URZ, 0xc0, !UPT ;  /* 0x0000000712177892 */ /* 0x000fe4000f8ec0ff */
[----:B------:R-:W-:Y:S02]  /*0060*/  ULOP3.LUT UR22, UR18, 0xf, URZ, 0xc0, !UPT ;  /* 0x0000000f12167892 */ /* 0x000fe4000f8ec0ff */
[----:B------:R-:W-:Y:S02]  /*0070*/  UIADD3 UR4, UP1, UPT, UR23, -0x1, URZ ;  /* 0xffffffff17047890 */ /* 0x000fe4000ff3e0ff */
[----:B------:R-:W-:Y:S02]  /*0080*/  UIADD3 UR6, UP0, UPT, UR22, -0x1, URZ ;  /* 0xffffffff16067890 */ /* 0x000fe4000ff1e0ff */
[----:B------:R-:W-:Y:S02]  /*0090*/  UIADD3.X UR5, UPT, UPT, URZ, -0x1, URZ, UP1, !UPT ;  /* 0xffffffffff057890 */ /* 0x000fe40008ffe4ff */
[----:B------:R-:W-:-:S02]  /*00a0*/  UIADD3.X UR7, UPT, UPT, URZ, -0x1, URZ, UP0, !UPT ;  /* 0xffffffffff077890 */ /* 0x000fc400087fe4ff */
[----:B------:R-:W-:Y:S02]  /*00b0*/  UISETP.GE.U32.AND UP1, UPT, UR4, 0x3, UPT ;  /* 0x000000030400788c */ /* 0x000fe4000bf26070 */
[----:B------:R-:W-:Y:S02]  /*00c0*/  UISETP.GE.U32.AND UP0, UPT, UR6, 0x7, UPT ;  /* 0x000000070600788c */ /* 0x000fe4000bf06070 */
[----:B------:R-:W-:Y:S02]  /*00d0*/  ULOP3.LUT UR16, UR18, 0xfffffff0, URZ, 0xc0, !UPT ;  /* 0xfffffff012107892 */ /* 0x000fe4000f8ec0ff */
[----:B------:R-:W-:Y:S02]  /*00e0*/  ULOP3.LUT UR24, UR18, 0x3, URZ, 0xc0, !UPT ;  /* 0x0000000312187892 */ /* 0x000fe4000f8ec0ff */
[----:B------:R-:W-:Y:S02]  /*00f0*/  USHF.L.U64.HI UR17, UR18, 0x2, UR19 ;  /* 0x0000000212117899 */ /* 0x000fe40008010213 */
[----:B------:R-:W-:Y:S01]  /*0100*/  UISETP.GE.U32.AND.EX UP1, UPT, UR5, URZ, UPT, UP1 ;  /* 0x000000ff0500728c */ /* 0x000fe2000bf26110 */
[----:B------:R-:W0:Y:S01]  /*0110*/  LDCU.64 UR20, c[0x0][0x358] ;  /* 0x00006b00ff1477ac */ /* 0x000e220008000a00 */
[----:B------:R-:W-:-:S02]  /*0120*/  USHF.L.U32 UR18, UR18, 0x2, URZ ;  /* 0x0000000212127899 */ /* 0x000fc400080006ff */
[----:B------:R-:W-:Y:S01]  /*0130*/  UISETP.GE.U32.AND.EX UP0, UPT, UR7, URZ, UPT, UP0 ;  /* 0x000000ff0700728c */ /* 0x000fe2000bf06100 */
[----:B------:R-:W-:Y:S01]  /*0140*/  UMOV UR4, URZ ;  /* 0x000000ff00047c82 */ /* 0x000fe20008000000 */
[----:B------:R-:W-:-:S09]  /*0150*/  UMOV UR5, URZ ;  /* 0x000000ff00057c82 */ /* 0x000fd20008000000 */
.L_x_12:
[----:B-1----:R-:W1:Y:S01]  /*0160*/  LDCU.128 UR8, c[0x0][0x390] ;  /* 0x00007200ff0877ac */ /* 0x002e620008000c00 */
[----:B--234-:R-:W-:Y:S01]  /*0170*/  HFMA2 R9, -RZ, RZ, 0, 0 ;  /* 0x00000000ff097431 */ /* 0x01cfe200000001ff */
[----:B------:R-:W-:Y:S01]  /*0180*/  UMOV UR6, URZ ;  /* 0x000000ff00067c82 */ /* 0x000fe20008000000 */
[----:B------:R-:W-:Y:S01]  /*0190*/  UMOV UR7, URZ ;  /* 0x000000ff00077c82 */ /* 0x000fe20008000000 */
[----:B-1----:R-:W-:-:S04]  /*01a0*/  ULEA UR8, UP2, UR4, UR8, 0x2 ;  /* 0x0000000804087291 */ /* 0x002fc8000f8410ff */
[----:B------:R-:W-:Y:S02]  /*01b0*/  ULEA.HI.X UR9, UR4, UR9, UR5, 0x2, UP2 ;  /* 0x0000000904097291 */ /* 0x000fe400090f1405 */
[----:B0-----:R-:W-:Y:S01]  /*01c0*/  MOV R2, UR8 ;  /* 0x0000000800027c02 */ /* 0x001fe20008000f00 */
[----:B------:R-:W-:-:S03]  /*01d0*/  UISETP.GE.U32.AND UP2, UPT, UR10, 0x10, UPT ;  /* 0x000000100a00788c */ /* 0x000fc6000bf46070 */
[----:B------:R-:W-:Y:S01]  /*01e0*/  MOV R3, UR9 ;  /* 0x0000000900037c02 */ /* 0x000fe20008000f00 */
[----:B------:R-:W-:-:S04]  /*01f0*/  UISETP.GE.U32.AND.EX UP2, UPT, UR11, URZ, UPT, UP2 ;  /* 0x000000ff0b00728c */ /* 0x000fc8000bf46120 */
[----:B0-----:R0:W-:Y:S05]  /*0200*/  STG.E desc[UR20][R2.64], RZ ;  /* 0x000000ff02007986 */ /* 0x0011ea000c101914 */
[----:B------:R-:W-:Y:S05]  /*0210*/  BRA.U !UP2, `(.L_x_7) ;  /* 0x000000050a707547 */ /* 0x000fea000b800000 */
[----:B------:R-:W1:Y:S01]  /*0220*/  LDCU.64 UR6, c[0x0][0x380] ;  /* 0x00007000ff0677ac */ /* 0x000e620008000a00 */
[----:B------:R-:W-:Y:S01]  /*0230*/  MOV R9, RZ ;  /* 0x000000ff00097202 */ /* 0x000fe20000000f00 */
[----:B------:R-:W2:Y:S01]  /*0240*/  LDCU.64 UR12, c[0x0][0x388] ;  /* 0x00007100ff0c77ac */ /* 0x000ea20008000a00 */
[----:B------:R-:W3:Y:S01]  /*0250*/  LDCU UR14, c[0x0][0x39c] ;  /* 0x00007380ff0e77ac */ /* 0x000ee20008000800 */
[----:B------:R-:W-:Y:S02]  /*0260*/  UIMAD UR9, UR17, UR4, URZ ;  /* 0x00000004110972a4 */ /* 0x000fe4000f8e02ff */
[----:B-1----:R-:W-:Y:S02]  /*0270*/  UIMAD.WIDE.U32 UR6, UR4, UR18, UR6 ;  /* 0x00000012040672a5 */ /* 0x002fe4000f8e0006 */
[----:B--2---:R-:W-:Y:S02]  /*0280*/  UIADD3 UR8, UP2, UPT, UR12, 0x20, URZ ;  /* 0x000000200c087890 */ /* 0x004fe4000ff5e0ff */
[----:B------:R-:W-:-:S02]  /*0290*/  UIMAD UR12, UR5, UR18, UR9 ;  /* 0x00000012050c72a4 */ /* 0x000fc4000f8e0209 */
[----:B------:R-:W-:Y:S02]  /*02a0*/  UIADD3 UR15, UP3, UPT, UR6, 0x20, URZ ;  /* 0x00000020060f7890 */ /* 0x000fe4000ff7e0ff */
[----:B------:R-:W-:Y:S01]  /*02b0*/  UIADD3.X UR9, UPT, UPT, URZ, UR13, URZ, UP2, !UPT ;  /* 0x0000000dff097290 */ /* 0x000fe200097fe4ff */
[----:B------:R-:W-:Y:S01]  /*02c0*/  MOV R4, UR8 ;  /* 0x0000000800047c02 */ /* 0x000fe20008000f00 */
[----:B------:R-:W-:Y:S02]  /*02d0*/  UIADD3.X UR6, UPT, UPT, UR7, UR12, URZ, UP3, !UPT ;  /* 0x0000000c07067290 */ /* 0x000fe40009ffe4ff */
[----:B------:R-:W-:Y:S01]  /*02e0*/  MOV R6, UR15 ;  /* 0x0000000f00067c02 */ /* 0x000fe20008000f00 */
[----:B---3--:R-:W-:Y:S01]  /*02f0*/  UMOV UR7, UR14 ;  /* 0x0000000e00077c82 */ /* 0x008fe20008000000 */
[----:B------:R-:W-:Y:S02]  /*0300*/  MOV R5, UR9 ;  /* 0x0000000900057c02 */ /* 0x000fe40008000f00 */
[----:B------:R-:W-:Y:S01]  /*0310*/  MOV R7, UR6 ;  /* 0x0000000600077c02 */ /* 0x000fe20008000f00 */
[----:B------:R-:W-:-:S06]  /*0320*/  UMOV UR6, UR16 ;  /* 0x0000001000067c82 */ /* 0x000fcc0008000000 */
.L_x_8:
[----:B--2---:R-:W2:Y:S04]  /*0330*/  LDG.E R0, desc[UR20][R6.64+-0x20] ;  /* 0xffffe01406007981 */ /* 0x004ea8000c1e1900 */
[----:B------:R-:W2:Y:S02]  /*0340*/  LDG.E R8, desc[UR20][R4.64+-0x20] ;  /* 0xffffe01404087981 */ /* 0x000ea4000c1e1900 */
[----:B--2---:R-:W-:-:S05]  /*0350*/  FFMA R9, R0, R8, R9 ;  /* 0x0000000800097223 */ /* 0x004fca0000000009 */
[----:B------:R1:W-:Y:S04]  /*0360*/  STG.E desc[UR20][R2.64], R9 ;  /* 0x0000000902007986 */ /* 0x0003e8000c101914 */
[----:B------:R-:W2:Y:S04]  /*0370*/  LDG.E R0, desc[UR20][R6.64+-0x1c] ;  /* 0xffffe41406007981 */ /* 0x000ea8000c1e1900 */
[----:B------:R-:W2:Y:S02]  /*0380*/  LDG.E R8, desc[UR20][R4.64+-0x1c] ;  /* 0xffffe41404087981 */ /* 0x000ea4000c1e1900 */
[----:B--2---:R-:W-:-:S05]  /*0390*/  FFMA R11, R0, R8, R9 ;  /* 0x00000008000b7223 */ /* 0x004fca0000000009 */
[----:B------:R2:W-:Y:S04]  /*03a0*/  STG.E desc[UR20][R2.64], R11 ;  /* 0x0000000b02007986 */ /* 0x0005e8000c101914 */
[----:B------:R-:W3:Y:S04]  /*03b0*/  LDG.E R0, desc[UR20][R6.64+-0x18] ;  /* 0xffffe81406007981 */ /* 0x000ee8000c1e1900 */
[----:B------:R-:W3:Y:S02]  /*03c0*/  LDG.E R8, desc[UR20][R4.64+-0x18] ;  /* 0xffffe81404087981 */ /* 0x000ee4000c1e1900 */
[----:B---3--:R-:W-:-:S05]  /*03d0*/  FFMA R13, R0, R8, R11 ;  /* 0x00000008000d7223 */ /* 0x008fca000000000b */
[----:B------:R3:W-:Y:S04]  /*03e0*/  STG.E desc[UR20][R2.64], R13 ;  /* 0x0000000d02007986 */ /* 0x0007e8000c101914 */
[----:B------:R-:W1:Y:S04]  /*03f0*/  LDG.E R0, desc[UR20][R6.64+-0x14] ;  /* 0xffffec1406007981 */ /* 0x000e68000c1e1900 */
[----:B------:R-:W1:Y:S02]  /*0400*/  LDG.E R8, desc[UR20][R4.64+-0x14] ;  /* 0xffffec1404087981 */ /* 0x000e64000c1e1900 */
[----:B-1----:R-:W-:-:S05]  /*0410*/  FFMA R9, R0, R8, R13 ;  /* 0x0000000800097223 */ /* 0x002fca000000000d */
        /* <DEDUP_REMOVED lines=45> */
[----:B------:R3:W1:Y:S04]  /*06f0*/  LDG.E R0, desc[UR20][R6.64+0x1c] ;  /* 0x00001c1406007981 */ /* 0x000668000c1e1900 */
[----:B------:R4:W1:Y:S01]  /*0700*/  LDG.E R8, desc[UR20][R4.64+0x1c] ;  /* 0x00001c1404087981 */ /* 0x000862000c1e1900 */
[----:B------:R-:W-:-:S04]  /*0710*/  UIADD3 UR6, UP2, UPT, UR6, -0x10, URZ ;  /* 0xfffffff006067890 */ /* 0x000fc8000ff5e0ff */
[----:B------:R-:W-:Y:S01]  /*0720*/  UIADD3.X UR7, UPT, UPT, UR7, -0x1, URZ, UP2, !UPT ;  /* 0xffffffff07077890 */ /* 0x000fe200097fe4ff */
[----:B---3--:R-:W-:Y:S01]  /*0730*/  IADD3 R6, P0, PT, R6, 0x40, RZ ;  /* 0x0000004006067810 */ /* 0x008fe20007f1e0ff */
[----:B------:R-:W-:Y:S01]  /*0740*/  UISETP.NE.U32.AND UP2, UPT, UR6, URZ, UPT ;  /* 0x000000ff0600728c */ /* 0x000fe2000bf45070 */
[----:B----4-:R-:W-:-:S03]  /*0750*/  IADD3 R4, P1, PT, R4, 0x40, RZ ;  /* 0x0000004004047810 */ /* 0x010fc60007f3e0ff */
[----:B------:R-:W-:Y:S01]  /*0760*/  UISETP.NE.AND.EX UP2, UPT, UR7, URZ, UPT, UP2 ;  /* 0x000000ff0700728c */ /* 0x000fe2000bf45320 */
[----:B------:R-:W-:Y:S02]  /*0770*/  IADD3.X R7, PT, PT, RZ, R7, RZ, P0, !PT ;  /* 0x00000007ff077210 */ /* 0x000fe400007fe4ff */
[----:B------:R-:W-:Y:S01]  /*0780*/  IADD3.X R5, PT, PT, RZ, R5, RZ, P1, !PT ;  /* 0x00000005ff057210 */ /* 0x000fe20000ffe4ff */
[----:B-1----:R-:W-:-:S05]  /*0790*/  FFMA R9, R0, R8, R13 ;  /* 0x0000000800097223 */ /* 0x002fca000000000d */
[----:B------:R2:W-:Y:S01]  /*07a0*/  STG.E desc[UR20][R2.64], R9 ;  /* 0x0000000902007986 */ /* 0x0005e2000c101914 */
[----:B------:R-:W-:Y:S05]  /*07b0*/  BRA.U UP2, `(.L_x_8) ;  /* 0xfffffff902dc7547 */ /* 0x000fea000b83ffff */
[----:B------:R-:W-:Y:S01]  /*07c0*/  UMOV UR6, UR16 ;  /* 0x0000001000067c82 */ /* 0x000fe20008000000 */
[----:B------:R-:W-:-:S05]  /*07d0*/  UMOV UR7, UR14 ;  /* 0x0000000e00077c82 */ /* 0x000fca0008000000 */
.L_x_7:
[----:B------:R-:W-:-:S04]  /*07e0*/  UISETP.NE.U32.AND UP2, UPT, UR22, URZ, UPT ;  /* 0x000000ff1600728c */ /* 0x000fc8000bf45070 */
[----:B------:R-:W-:-:S09]  /*07f0*/  UISETP.NE.AND.EX UP2, UPT, URZ, URZ, UPT, UP2 ;  /* 0x000000ffff00728c */ /* 0x000fd2000bf45320 */
[----:B------:R-:W-:Y:S05]  /*0800*/  BRA.U !UP2, `(.L_x_9) ;  /* 0x000000050ad47547 */ /* 0x000fea000b800000 */
[----:B------:R-:W-:-:S04]  /*0810*/  UISETP.NE.U32.AND UP2, UPT, UR23, URZ, UPT ;  /* 0x000000ff1700728c */ /* 0x000fc8000bf45070 */
[----:B------:R-:W-:Y:S01]  /*0820*/  UISETP.NE.AND.EX UP2, UPT, URZ, URZ, UPT, UP2 ;  /* 0x000000ffff00728c */ /* 0x000fe2000bf45320 */
[----:B------:R-:W-:Y:S10]  /*0830*/  BRA.U !UP0, `(.L_x_10) ;  /* 0x0000000108bc7547 */ /* 0x000ff4000b800000 */
[----:B------:R-:W1:Y:S01]  /*0840*/  LDCU.128 UR12, c[0x0][0x380] ;  /* 0x00007000ff0c77ac */ /* 0x000e620008000c00 */
[----:B------:R-:W-:Y:S02]  /*0850*/  UIMAD UR19, UR5, UR10, URZ ;  /* 0x0000000a051372a4 */ /* 0x000fe4000f8e02ff */
[----:B------:R-:W-:Y:S02]  /*0860*/  UIMAD.WIDE.U32 UR8, UR4, UR10, UR6 ;  /* 0x0000000a040872a5 */ /* 0x000fe4000f8e0006 */
[----:B------:R-:W-:-:S04]  /*0870*/  UIMAD UR19, UR4, UR11, UR19 ;  /* 0x0000000b041372a4 */ /* 0x000fc8000f8e0213 */
[----:B------:R-:W-:Y:S02]  /*0880*/  UIADD3 UR9, UPT, UPT, UR9, UR19, URZ ;  /* 0x0000001309097290 */ /* 0x000fe4000fffe0ff */
[----:B-1----:R-:W-:Y:S02]  /*0890*/  ULEA UR14, UP4, UR6, UR14, 0x2 ;  /* 0x0000000e060e7291 */ /* 0x002fe4000f8810ff */
[----:B------:R-:W-:Y:S02]  /*08a0*/  ULEA UR12, UP3, UR8, UR12, 0x2 ;  /* 0x0000000c080c7291 */ /* 0x000fe4000f8610ff */
[----:B------:R-:W-:Y:S02]  /*08b0*/  ULEA.HI.X UR15, UR6, UR15, UR7, 0x2, UP4 ;  /* 0x0000000f060f7291 */ /* 0x000fe4000a0f1407 */
[----:B------:R-:W-:Y:S01]  /*08c0*/  ULEA.HI.X UR9, UR8, UR13, UR9, 0x2, UP3 ;  /* 0x0000000d08097291 */ /* 0x000fe200098f1409 */
[----:B------:R-:W-:Y:S02]  /*08d0*/  MOV R4, UR14 ;  /* 0x0000000e00047c02 */ /* 0x000fe40008000f00 */
[----:B------:R-:W-:-:S02]  /*08e0*/  MOV R6, UR12 ;  /* 0x0000000c00067c02 */ /* 0x000fc40008000f00 */
[----:B------:R-:W-:Y:S02]  /*08f0*/  MOV R5, UR15 ;  /* 0x0000000f00057c02 */ /* 0x000fe40008000f00 */
[----:B------:R-:W-:-:S03]  /*0900*/  MOV R7, UR9 ;  /* 0x0000000900077c02 */ /* 0x000fc60008000f00 */
[----:B------:R-:W2:Y:S04]  /*0910*/  LDG.E R8, desc[UR20][R4.64] ;  /* 0x0000001404087981 */ /* 0x000ea8000c1e1900 */
        /* <DEDUP_REMOVED lines=23> */
[----:B------:R-:W2:Y:S04]  /*0a90*/  LDG.E R0, desc[UR20][R6.64+0x18] ;  /* 0x0000181406007981 */ /* 0x000ea8000c1e1900 */
[----:B------:R-:W2:Y:S02]  /*0aa0*/  LDG.E R8, desc[UR20][R4.64+0x18] ;  /* 0x0000181404087981 */ /* 0x000ea4000c1e1900 */
[----:B--2---:R-:W-:-:S05]  /*0ab0*/  FFMA R15, R0, R8, R13 ;  /* 0x00000008000f7223 */ /* 0x004fca000000000d */
[----:B------:R4:W-:Y:S04]  /*0ac0*/  STG.E desc[UR20][R2.64], R15 ;  /* 0x0000000f02007986 */ /* 0x0009e8000c101914 */
[----:B------:R-:W2:Y:S04]  /*0ad0*/  LDG.E R0, desc[UR20][R6.64+0x1c] ;  /* 0x00001c1406007981 */ /* 0x000ea8000c1e1900 */
[----:B-1----:R-:W2:Y:S01]  /*0ae0*/  LDG.E R9, desc[UR20][R4.64+0x1c] ;  /* 0x00001c1404097981 */ /* 0x002ea2000c1e1900 */
[----:B------:R-:W-:-:S04]  /*0af0*/  UIADD3 UR6, UP3, UPT, UR6, 0x8, URZ ;  /* 0x0000000806067890 */ /* 0x000fc8000ff7e0ff */
[----:B------:R-:W-:Y:S01]  /*0b00*/  UIADD3.X UR7, UPT, UPT, URZ, UR7, URZ, UP3, !UPT ;  /* 0x00000007ff077290 */ /* 0x000fe20009ffe4ff */
[----:B--2---:R-:W-:-:S05]  /*0b10*/  FFMA R9, R0, R9, R15 ;  /* 0x0000000900097223 */ /* 0x004fca000000000f */
[----:B------:R4:W-:Y:S06]  /*0b20*/  STG.E desc[UR20][R2.64], R9 ;  /* 0x0000000902007986 */ /* 0x0009ec000c101914 */
.L_x_10:
        /* <DEDUP_REMOVED lines=19> */
[----:B--2-4-:R-:W-:-:S05]  /*0c60*/  FFMA R9, R0, R8, R9 ;  /* 0x0000000800097223 */ /* 0x014fca0000000009 */
[----:B------:R1:W-:Y:S04]  /*0c70*/  STG.E desc[UR20][R2.64], R9 ;  /* 0x0000000902007986 */ /* 0x0003e8000c101914 */
        /* <DEDUP_REMOVED lines=8> */
[----:B------:R-:W1:Y:S04]  /*0d00*/  LDG.E R0, desc[UR20][R4.64+0xc] ;  /* 0x00000c1404007981 */ /* 0x000e68000c1e1900 */
[----:B------:R-:W1:Y:S01]  /*0d10*/  LDG.E R8, desc[UR20][R6.64+0xc] ;  /* 0x00000c1406087981 */ /* 0x000e62000c1e1900 */
[----:B------:R-:W-:-:S04]  /*0d20*/  UIADD3 UR6, UP3, UPT, UR6, 0x4, URZ ;  /* 0x0000000406067890 */ /* 0x000fc8000ff7e0ff */
[----:B------:R-:W-:Y:S01]  /*0d30*/  UIADD3.X UR7, UPT, UPT, URZ, UR7, URZ, UP3, !UPT ;  /* 0x00000007ff077290 */ /* 0x000fe20009ffe4ff */
[----:B-1----:R-:W-:-:S05]  /*0d40*/  FFMA R9, R0, R8, R13 ;  /* 0x0000000800097223 */ /* 0x002fca000000000d */
[----:B------:R3:W-:Y:S06]  /*0d50*/  STG.E desc[UR20][R2.64], R9 ;  /* 0x0000000902007986 */ /* 0x0007ec000c101914 */
.L_x_11:
[----:B------:R-:W-:Y:S05]  /*0d60*/  BRA.U !UP2, `(.L_x_9) ;  /* 0x000000010a7c7547 */ /* 0x000fea000b800000 */
        /* <DEDUP_REMOVED lines=14> */
[----:B------:R-:W2:Y:S01]  /*0e50*/  LDG.E R0, desc[UR20][R4.64] ;  /* 0x0000001404007981 */ /* 0x000ea2000c1e1900 */
[----:B------:R-:W-:-:S04]  /*0e60*/  UISETP.NE.U32.AND UP2, UPT, UR24, 0x1, UPT ;  /* 0x000000011800788c */ /* 0x000fc8000bf45070 */
[----:B------:R-:W-:Y:S01]  /*0e70*/  UISETP.NE.AND.EX UP2, UPT, URZ, URZ, UPT, UP2 ;  /* 0x000000ffff00728c */ /* 0x000fe2000bf45320 */
[----:B--234-:R-:W-:-:S05]  /*0e80*/  FFMA R11, R0, R8, R9 ;  /* 0x00000008000b7223 */ /* 0x01cfca0000000009 */
[----:B------:R1:W-:Y:S03]  /*0e90*/  STG.E desc[UR20][R2.64], R11 ;  /* 0x0000000b02007986 */ /* 0x0003e6000c101914 */
[----:B------:R-:W-:Y:S05]  /*0ea0*/  BRA.U !UP2, `(.L_x_9) ;  /* 0x000000010a2c7547 */ /* 0x000fea000b800000 */
[----:B------:R-:W2:Y:S04]  /*0eb0*/  LDG.E R0, desc[UR20][R4.64+0x4] ;  /* 0x0000041404007981 */ /* 0x000ea8000c1e1900 */
[----:B------:R-:W2:Y:S01]  /*0ec0*/  LDG.E R9, desc[UR20][R6.64+0x4] ;  /* 0x0000041406097981 */ /* 0x000ea2000c1e1900 */
[----:B------:R-:W-:-:S04]  /*0ed0*/  UISETP.NE.U32.AND UP2, UPT, UR24, 0x2, UPT ;  /* 0x000000021800788c */ /* 0x000fc8000bf45070 */
[----:B------:R-:W-:Y:S01]  /*0ee0*/  UISETP.NE.AND.EX UP2, UPT, URZ, URZ, UPT, UP2 ;  /* 0x000000ffff00728c */ /* 0x000fe2000bf45320 */
[----:B--2---:R-:W-:-:S05]  /*0ef0*/  FFMA R9, R0, R9, R11 ;  /* 0x0000000900097223 */ /* 0x004fca000000000b */
[----:B------:R2:W-:Y:S03]  /*0f00*/  STG.E desc[UR20][R2.64], R9 ;  /* 0x0000000902007986 */ /* 0x0005e6000c101914 */
[----:B------:R-:W-:Y:S05]  /*0f10*/  BRA.U !UP2, `(.L_x_9) ;  /* 0x000000010a107547 */ /* 0x000fea000b800000 */
[----:B------:R-:W2:Y:S04]  /*0f20*/  LDG.E R4, desc[UR20][R4.64+0x8] ;  /* 0x0000081404047981 */ /* 0x000ea8000c1e1900 */
[----:B------:R-:W2:Y:S02]  /*0f30*/  LDG.E R7, desc[UR20][R6.64+0x8] ;  /* 0x0000081406077981 */ /* 0x000ea4000c1e1900 */
[----:B--2---:R-:W-:-:S05]  /*0f40*/  FFMA R9, R4, R7, R9 ;  /* 0x0000000704097223 */ /* 0x004fca0000000009 */
[----:B------:R2:W-:Y:S02]  /*0f50*/  STG.E desc[UR20][R2.64], R9 ;  /* 0x0000000902007986 */ /* 0x0005e4000c101914 */
.L_x_9:
[----:B------:R-:W-:-:S04]  /*0f60*/  UIADD3 UR4, UP3, UPT, UR4, 0x1, URZ ;  /* 0x0000000104047890 */ /* 0x000fc8000ff7e0ff */
[----:B------:R-:W-:Y:S02]  /*0f70*/  UISETP.NE.U32.AND UP2, UPT, UR4, UR10, UPT ;  /* 0x0000000a0400728c */ /* 0x000fe4000bf45070 */
[----:B------:R-:W-:-:S04]  /*0f80*/  UIADD3.X UR5, UPT, UPT, URZ, UR5, URZ, UP3, !UPT ;  /* 0x00000005ff057290 */ /* 0x000fc80009ffe4ff */
[----:B------:R-:W-:-:S09]  /*0f90*/  UISETP.NE.AND.EX UP2, UPT, UR5, UR11, UPT, UP2 ;  /* 0x0000000b0500728c */ /* 0x000fd2000bf45320 */
[----:B------:R-:W-:Y:S05]  /*0fa0*/  BRA.U UP2, `(.L_x_12) ;  /* 0xfffffff1026c7547 */ /* 0x000fea000b83ffff */
[----:B------:R-:W-:Y:S05]  /*0fb0*/  EXIT ;  /* 0x000000000000794d */ /* 0x000fea0003800000 */
.L_x_13:
        /* <DEDUP_REMOVED lines=12> */
.L_x_27:


//--------------------- .text._Z17matAddElementWisePfS_m --------------------------
	.section	.text._Z17matAddElementWisePfS_m,"ax",@progbits
	.align	128
        .global         _Z17matAddElementWisePfS_m
        .type           _Z17matAddElementWisePfS_m,@function
        .size           _Z17matAddElementWisePfS_m,(.L_x_23 - _Z17matAddElementWisePfS_m)
        .other          _Z17matAddElementWisePfS_m,@"STO_CUDA_ENTRY STV_DEFAULT"
_Z17matAddElementWisePfS_m:
.text._Z17matAddElementWisePfS_m:
[----:B------:R-:W-:Y:S01]  /*0000*/  LDC R1, c[0x0][0x37c] ;  /* 0x0000df00ff017b82 */ /* 0x000fe20000000800 */
[----:B------:R-:W0:Y:S01]  /*0010*/  S2R R3, SR_TID.X ;  /* 0x0000000000037919 */ /* 0x000e220000002100 */
[----:B------:R-:W1:Y:S06]  /*0020*/  LDCU.64 UR8, c[0x0][0x390] ;  /* 0x00007200ff0877ac */ /* 0x000e6c0008000a00 */
[----:B------:R-:W0:Y:S08]  /*0030*/  S2UR UR5, SR_CTAID.X ;  /* 0x00000000000579c3 */ /* 0x000e300000002500 */
[----:B------:R-:W0:Y:S01]  /*0040*/  LDC R0, c[0x0][0x360] ;  /* 0x0000d800ff007b82 */ /* 0x000e220000000800 */
[----:B-1----:R-:W-:-:S02]  /*0050*/  UIMAD UR4, UR9, UR8, URZ ;  /* 0x00000008090472a4 */ /* 0x002fc4000f8e02ff */
[----:B------:R-:W-:Y:S02]  /*0060*/  UIMAD.WIDE.U32 UR6, UR8, UR8, URZ ;  /* 0x00000008080672a5 */ /* 0x000fe4000f8e00ff */
[----:B------:R-:W-:-:S04]  /*0070*/  UIMAD UR4, UR8, UR9, UR4 ;  /* 0x00000009080472a4 */ /* 0x000fc8000f8e0204 */
[----:B------:R-:W-:-:S06]  /*0080*/  UIADD3 UR4, UPT, UPT, UR7, UR4, URZ ;  /* 0x0000000407047290 */ /* 0x000fcc000fffe0ff */
[----:B------:R-:W-:Y:S02]  /*0090*/  IMAD.U32 R2, RZ, RZ, UR4 ;  /* 0x00000004ff027e24 */ /* 0x000fe4000f8e00ff */
[----:B0-----:R-:W-:-:S05]  /*00a0*/  IMAD R0, R0, UR5, R3 ;  /* 0x0000000500007c24 */ /* 0x001fca000f8e0203 */
[----:B------:R-:W-:-:S04]  /*00b0*/  ISETP.LT.U32.AND P0, PT, R0, UR6, PT ;  /* 0x0000000600007c0c */ /* 0x000fc8000bf01070 */
[----:B------:R-:W-:-:S13]  /*00c0*/  ISETP.GT.U32.AND.EX P0, PT, R2, RZ, PT, P0 ;  /* 0x000000ff0200720c */ /* 0x000fda0003f04100 */
[----:B------:R-:W-:Y:S05]  /*00d0*/  @!P0 EXIT ;  /* 0x000000000000894d */ /* 0x000fea0003800000 */
[----:B------:R-:W-:Y:S01]  /*00e0*/  UISETP.NE.U32.AND UP0, UPT, UR9, URZ, UPT ;  /* 0x000000ff0900728c */ /* 0x000fe2000bf05070 */
[----:B------:R-:W0:Y:S08]  /*00f0*/  LDCU.64 UR4, c[0x0][0x358] ;  /* 0x00006b00ff0477ac */ /* 0x000e300008000a00 */
[----:B------:R-:W-:Y:S05]  /*0100*/  BRA.U UP0, `(.L_x_14) ;  /* 0x0000000100507547 */ /* 0x000fea000b800000 */
[----:B------:R-:W1:Y:S01]  /*0110*/  I2F.U32.RP R4, UR8 ;  /* 0x0000000800047d06 */ /* 0x000e620008209000 */
[----:B------:R-:W-:-:S07]  /*0120*/  ISETP.NE.U32.AND P1, PT, RZ, UR8, PT ;  /* 0x00000008ff007c0c */ /* 0x000fce000bf25070 */
[----:B-1----:R-:W1:Y:S02]  /*0130*/  MUFU.RCP R4, R4 ;  /* 0x0000000400047308 */ /* 0x002e640000001000 */
[----:B-1----:R-:W-:-:S06]  /*0140*/  VIADD R2, R4, 0xffffffe ;  /* 0x0ffffffe04027836 */ /* 0x002fcc0000000000 */
[----:B------:R1:W2:Y:S02]  /*0150*/  F2I.FTZ.U32.TRUNC.NTZ R3, R2 ;  /* 0x0000000200037305 */ /* 0x0002a4000021f000 */
[----:B-1----:R-:W-:Y:S02]  /*0160*/  IMAD.MOV.U32 R2, RZ, RZ, RZ ;  /* 0x000000ffff027224 */ /* 0x002fe400078e00ff */
[----:B--2---:R-:W-:-:S04]  /*0170*/  IMAD.MOV R5, RZ, RZ, -R3 ;  /* 0x000000ffff057224 */ /* 0x004fc800078e0a03 */
[----:B------:R-:W-:-:S04]  /*0180*/  IMAD R5, R5, UR8, RZ ;  /* 0x0000000805057c24 */ /* 0x000fc8000f8e02ff */
[----:B------:R-:W-:-:S04]  /*0190*/  IMAD.HI.U32 R3, R3, R5, R2 ;  /* 0x0000000503037227 */ /* 0x000fc800078e0002 */
[----:B------:R-:W-:Y:S02]  /*01a0*/  IMAD.MOV.U32 R5, RZ, RZ, RZ ;  /* 0x000000ffff057224 */ /* 0x000fe400078e00ff */
[----:B------:R-:W-:-:S05]  /*01b0*/  IMAD.HI.U32 R3, R3, R0, RZ ;  /* 0x0000000003037227 */ /* 0x000fca00078e00ff */
[----:B------:R-:W-:-:S05]  /*01c0*/  IADD3 R3, PT, PT, -R3, RZ, RZ ;  /* 0x000000ff03037210 */ /* 0x000fca0007ffe1ff */
[----:B------:R-:W-:-:S05]  /*01d0*/  IMAD R0, R3, UR8, R0 ;  /* 0x0000000803007c24 */ /* 0x000fca000f8e0200 */
[----:B------:R-:W-:-:S13]  /*01e0*/  ISETP.GE.U32.AND P0, PT, R0, UR8, PT ;  /* 0x0000000800007c0c */ /* 0x000fda000bf06070 */
[----:B------:R-:W-:-:S05]  /*01f0*/  @P0 VIADD R0, R0, -UR8 ;  /* 0x8000000800000c36 */ /* 0x000fca0008000000 */
[----:B------:R-:W-:-:S13]  /*0200*/  ISETP.GE.U32.AND P0, PT, R0, UR8, PT ;  /* 0x0000000800007c0c */ /* 0x000fda000bf06070 */
[----:B------:R-:W-:Y:S01]  /*0210*/  @P0 VIADD R0, R0, -UR8 ;  /* 0x8000000800000c36 */ /* 0x000fe20008000000 */
[----:B------:R-:W-:-:S05]  /*0220*/  @!P1 LOP3.LUT R0, RZ, UR8, RZ, 0x33, !PT ;  /* 0x00000008ff009c12 */ /* 0x000fca000f8e33ff */
[----:B------:R-:W-:Y:S01]  /*0230*/  IMAD.MOV.U32 R4, RZ, RZ, R0 ;  /* 0x000000ffff047224 */ /* 0x000fe200078e0000 */
[----:B------:R-:W-:Y:S06]  /*0240*/  BRA `(.L_x_15) ;  /* 0x0000000000107947 */ /* 0x000fec0003800000 */
.L_x_14:
[----:B------:R-:W-:-:S07]  /*0250*/  MOV R4, 0x270 ;  /* 0x0000027000047802 */ /* 0x000fce0000000f00 */
[----:B0-----:R-:W-:Y:S05]  /*0260*/  CALL.REL.NOINC `($__internal_0_$__cuda_sm20_rem_u64) ;  /* 0x00000004000c7944 */ /* 0x001fea0003c00000 */
[----:B------:R-:W-:Y:S01]  /*0270*/  MOV R4, R0 ;  /* 0x0000000000047202 */ /* 0x000fe20000000f00 */
[----:B------:R-:W-:-:S07]  /*0280*/  IMAD.MOV.U32 R5, RZ, RZ, R3 ;  /* 0x000000ffff057224 */ /* 0x000fce00078e0003 */
.L_x_15:
[----:B------:R-:W1:Y:S01]  /*0290*/  LDC.64 R12, c[0x0][0x390] ;  /* 0x0000e400ff0c7b82 */ /* 0x000e620000000a00 */
[----:B------:R-:W2:Y:S01]  /*02a0*/  LDCU.64 UR6, c[0x0][0x388] ;  /* 0x00007100ff0677ac */ /* 0x000ea20008000a00 */
[-C--:B-1----:R-:W-:Y:S02]  /*02b0*/  IMAD R0, R5, R12.reuse, RZ ;  /* 0x0000000c05007224 */ /* 0x082fe400078e02ff */
[----:B------:R-:W-:-:S04]  /*02c0*/  IMAD.WIDE.U32 R6, R4, R12, RZ ;  /* 0x0000000c04067225 */ /* 0x000fc800078e00ff */
[----:B------:R-:W-:Y:S01]  /*02d0*/  IMAD R9, R4, R13, R0 ;  /* 0x0000000d04097224 */ /* 0x000fe200078e0200 */
[----:B------:R-:W-:-:S03]  /*02e0*/  IADD3 R11, P1, PT, R6, R12, RZ ;  /* 0x0000000c060b7210 */ /* 0x000fc60007f3e0ff */
[----:B------:R-:W-:Y:S01]  /*02f0*/  IMAD.IADD R9, R7, 0x1, R9 ;  /* 0x0000000107097824 */ /* 0x000fe200078e0209 */
[----:B------:R-:W-:-:S03]  /*0300*/  ISETP.GE.U32.AND P0, PT, R6, R11, PT ;  /* 0x0000000b0600720c */ /* 0x000fc60003f06070 */
[----:B------:R-:W-:Y:S01]  /*0310*/  IMAD.X R10, R9, 0x1, R13, P1 ;  /* 0x00000001090a7824 */ /* 0x000fe200008e060d */
[----:B--2---:R-:W-:-:S04]  /*0320*/  LEA R2, P1, R4, UR6, 0x2 ;  /* 0x0000000604027c11 */ /* 0x004fc8000f8210ff */
[----:B------:R-:W-:Y:S02]  /*0330*/  ISETP.GE.U32.AND.EX P0, PT, R9, R10, PT, P0 ;  /* 0x0000000a0900720c */ /* 0x000fe40003f06100 */
[----:B------:R-:W-:-:S05]  /*0340*/  LEA.HI.X R3, R4, UR7, R5, 0x2, P1 ;  /* 0x0000000704037c11 */ /* 0x000fca00088f1405 */
[----:B0-----:R0:W-:Y:S06]  /*0350*/  STG.E desc[UR4][R2.64], RZ ;  /* 0x000000ff02007986 */ /* 0x0011ec000c101904 */
[----:B------:R-:W-:Y:S05]  /*0360*/  @P0 EXIT ;  /* 0x000000000000094d */ /* 0x000fea0003800000 */
[C---:B------:R-:W-:Y:S01]  /*0370*/  LOP3.LUT R0, R12.reuse, 0x3, RZ, 0xc0, !PT ;  /* 0x000000030c007812 */ /* 0x040fe200078ec0ff */
[----:B------:R-:W-:Y:S01]  /*0380*/  HFMA2 R7, -RZ, RZ, 0, 0 ;  /* 0x00000000ff077431 */ /* 0x000fe200000001ff */
[----:B------:R-:W-:Y:S01]  /*0390*/  ISETP.GE.U32.AND P0, PT, R12, 0x4, PT ;  /* 0x000000040c00780c */ /* 0x000fe20003f06070 */
[----:B------:R-:W-:Y:S01]  /*03a0*/  IMAD.MOV.U32 R8, RZ, RZ, R6 ;  /* 0x000000ffff087224 */ /* 0x000fe200078e0006 */
[----:B------:R-:W-:Y:S02]  /*03b0*/  ISETP.NE.U32.AND P1, PT, R0, RZ, PT ;  /* 0x000000ff0000720c */ /* 0x000fe40003f25070 */
[----:B------:R-:W-:Y:S02]  /*03c0*/  ISETP.GE.U32.AND.EX P0, PT, R13, RZ, PT, P0 ;  /* 0x000000ff0d00720c */ /* 0x000fe40003f06100 */
[----:B------:R-:W-:-:S13]  /*03d0*/  ISETP.NE.AND.EX P1, PT, RZ, RZ, PT, P1 ;  /* 0x000000ffff00720c */ /* 0x000fda0003f25310 */
[----:B------:R-:W-:Y:S05]  /*03e0*/  @!P1 BRA `(.L_x_16) ;  /* 0x0000000000389947 */ /* 0x000fea0003800000 */
[----:B------:R-:W-:Y:S01]  /*03f0*/  CS2R R6, SRZ ;  /* 0x0000000000067805 */ /* 0x000fe2000001ff00 */
[----:B------:R-:W1:Y:S06]  /*0400*/  LDCU.64 UR6, c[0x0][0x380] ;  /* 0x00007000ff0677ac */ /* 0x000e6c0008000a00 */
.L_x_17:
[----:B-1----:R-:W-:-:S04]  /*0410*/  LEA R4, P1, R8, UR6, 0x2 ;  /* 0x0000000608047c11 */ /* 0x002fc8000f8210ff */
[----:B------:R-:W-:-:S05]  /*0420*/  LEA.HI.X R5, R8, UR7, R9, 0x2, P1 ;  /* 0x0000000708057c11 */ /* 0x000fca00088f1409 */
[----:B--2---:R-:W2:Y:S01]  /*0430*/  LDG.E R4, desc[UR4][R4.64] ;  /* 0x0000000404047981 */ /* 0x004ea2000c1e1900 */
[----:B------:R-:W-:Y:S02]  /*0440*/  IADD3 R0, P1, PT, R0, -0x1, RZ ;  /* 0xffffffff00007810 */ /* 0x000fe40007f3e0ff */
[----:B------:R-:W-:Y:S02]  /*0450*/  IADD3 R8, P2, PT, R8, 0x1, RZ ;  /* 0x0000000108087810 */ /* 0x000fe40007f5e0ff */
[----:B------:R-:W-:Y:S02]  /*0460*/  IADD3.X R6, PT, PT, R6, -0x1, RZ, P1, !PT ;  /* 0xffffffff06067810 */ /* 0x000fe40000ffe4ff */
[----:B------:R-:W-:Y:S01]  /*0470*/  ISETP.NE.U32.AND P1, PT, R0, RZ, PT ;  /* 0x000000ff0000720c */ /* 0x000fe20003f25070 */
[----:B------:R-:W-:-:S03]  /*0480*/  IMAD.X R9, RZ, RZ, R9, P2 ;  /* 0x000000ffff097224 */ /* 0x000fc600010e0609 */
[----:B------:R-:W-:Y:S01]  /*0490*/  ISETP.NE.AND.EX P1, PT, R6, RZ, PT, P1 ;  /* 0x000000ff0600720c */ /* 0x000fe20003f25310 */
[----:B--2---:R-:W-:-:S05]  /*04a0*/  FADD R7, R4, R7 ;  /* 0x0000000704077221 */ /* 0x004fca0000000000 */
[----:B------:R2:W-:Y:S07]  /*04b0*/  STG.E desc[UR4][R2.64], R7 ;  /* 0x0000000702007986 */ /* 0x0005ee000c101904 */
[----:B------:R-:W-:Y:S05]  /*04c0*/  @P1 BRA `(.L_x_17) ;  /* 0xfffffffc00d01947 */ /* 0x000fea000383ffff */
.L_x_16:
[----:B------:R-:W-:Y:S05]  /*04d0*/  @!P0 EXIT ;  /* 0x000000000000894d */ /* 0x000fea0003800000 */
[----:B------:R-:W1:Y:S01]  /*04e0*/  LDCU.64 UR6, c[0x0][0x380] ;  /* 0x00007000ff0677ac */ /* 0x000e620008000a00 */
[C---:B------:R-:W-:Y:S02]  /*04f0*/  IADD3 R6, P0, PT, -R8.reuse, R11, RZ ;  /* 0x0000000b08067210 */ /* 0x040fe40007f1e1ff */
[----:B-1----:R-:W-:-:S04]  /*0500*/  LEA R0, P1, R8, UR6, 0x2 ;  /* 0x0000000608007c11 */ /* 0x002fc8000f8210ff */
[----:B------:R-:W-:Y:S02]  /*0510*/  IADD3 R0, P2, PT, R0, 0x8, RZ ;  /* 0x0000000800007810 */ /* 0x000fe40007f5e0ff */
[--C-:B------:R-:W-:Y:S01]  /*0520*/  LEA.HI.X R5, R8, UR7, R9.reuse, 0x2, P1 ;  /* 0x0000000708057c11 */ /* 0x100fe200088f1409 */
[----:B------:R-:W-:-:S04]  /*0530*/  IMAD.X R8, R10, 0x1, ~R9, P0 ;  /* 0x000000010a087824 */ /* 0x000fc800000e0e09 */
[----:B------:R-:W-:-:S07]  /*0540*/  IMAD.X R5, RZ, RZ, R5, P2 ;  /* 0x000000ffff057224 */ /* 0x000fce00010e0605 */
.L_x_18:
[----:B------:R-:W-:-:S05]  /*0550*/  MOV R4, R0 ;  /* 0x0000000000047202 */ /* 0x000fca0000000f00 */
[----:B------:R-:W3:Y:S02]  /*0560*/  LDG.E R0, desc[UR4][R4.64+-0x8] ;  /* 0xfffff80404007981 */ /* 0x000ee4000c1e1900 */
[----:B-1-3--:R-:W-:-:S05]  /*0570*/  FADD R9, R0, R7 ;  /* 0x0000000700097221 */ /* 0x00afca0000000000 */
[----:B------:R1:W-:Y:S04]  /*0580*/  STG.E desc[UR4][R2.64], R9 ;  /* 0x0000000902007986 */ /* 0x0003e8000c101904 */
[----:B------:R-:W3:Y:S02]  /*0590*/  LDG.E R0, desc[UR4][R4.64+-0x4] ;  /* 0xfffffc0404007981 */ /* 0x000ee4000c1e1900 */
[----:B---3--:R-:W-:-:S05]  /*05a0*/  FADD R11, R9, R0 ;  /* 0x00000000090b7221 */ /* 0x008fca0000000000 */
[----:B------:R1:W-:Y:S04]  /*05b0*/  STG.E desc[UR4][R2.64], R11 ;  /* 0x0000000b02007986 */ /* 0x0003e8000c101904 */
[----:B------:R-:W3:Y:S02]  /*05c0*/  LDG.E R0, desc[UR4][R4.64] ;  /* 0x0000000404007981 */ /* 0x000ee4000c1e1900 */
[----:B---3--:R-:W-:-:S05]  /*05d0*/  FADD R13, R11, R0 ;  /* 0x000000000b0d7221 */ /* 0x008fca0000000000 */
[----:B------:R1:W-:Y:S04]  /*05e0*/  STG.E desc[UR4][R2.64], R13 ;  /* 0x0000000d02007986 */ /* 0x0003e8000c101904 */
[----:B------:R-:W2:Y:S01]  /*05f0*/  LDG.E R0, desc[UR4][R4.64+0x4] ;  /* 0x0000040404007981 */ /* 0x000ea2000c1e1900 */
[----:B------:R-:W-:-:S04]  /*0600*/  IADD3 R6, P0, PT, R6, -0x4, RZ ;  /* 0xfffffffc06067810 */ /* 0x000fc80007f1e0ff */
[----:B------:R-:W-:Y:S02]  /*0610*/  IADD3.X R8, PT, PT, R8, -0x1, RZ, P0, !PT ;  /* 0xffffffff08087810 */ /* 0x000fe400007fe4ff */
[----:B------:R-:W-:-:S04]  /*0620*/  ISETP.NE.U32.AND P0, PT, R6, RZ, PT ;  /* 0x000000ff0600720c */ /* 0x000fc80003f05070 */
[----:B------:R-:W-:Y:S01]  /*0630*/  ISETP.NE.AND.EX P0, PT, R8, RZ, PT, P0 ;  /* 0x000000ff0800720c */ /* 0x000fe20003f05300 */
[----:B--2---:R-:W-:Y:S01]  /*0640*/  FADD R7, R13, R0 ;  /* 0x000000000d077221 */ /* 0x004fe20000000000 */
[----:B------:R-:W-:-:S04]  /*0650*/  IADD3 R0, P1, PT, R4, 0x10, RZ ;  /* 0x0000001004007810 */ /* 0x000fc80007f3e0ff */
[----:B------:R1:W-:Y:S01]  /*0660*/  STG.E desc[UR4][R2.64], R7 ;  /* 0x0000000702007986 */ /* 0x0003e2000c101904 */
[----:B------:R-:W-:-:S06]  /*0670*/  IMAD.X R5, RZ, RZ, R5, P1 ;  /* 0x000000ffff057224 */ /* 0x000fcc00008e0605 */
[----:B------:R-:W-:Y:S05]  /*0680*/  @P0 BRA `(.L_x_18) ;  /* 0xfffffffc00b00947 */ /* 0x000fea000383ffff */
[----:B------:R-:W-:Y:S05]  /*0690*/  EXIT ;  /* 0x000000000000794d */ /* 0x000fea0003800000 */
        .weak           $__internal_0_$__cuda_sm20_rem_u64
        .type           $__internal_0_$__cuda_sm20_rem_u64,@function
        .size           $__internal_0_$__cuda_sm20_rem_u64,(.L_x_23 - $__internal_0_$__cuda_sm20_rem_u64)
$__internal_0_$__cuda_sm20_rem_u64:
[----:B------:R-:W0:Y:S01]  /*06a0*/  LDCU.64 UR6, c[0x0][0x390] ;  /* 0x00007200ff0677ac */ /* 0x000e220008000a00 */
[----:B------:R-:W1:Y:S01]  /*06b0*/  LDC.64 R2, c[0x0][0x390] ;  /* 0x0000e400ff027b82 */ /* 0x000e620000000a00 */
[----:B0-----:R-:W0:Y:S08]  /*06c0*/  I2F.U64.RP R5, UR6 ;  /* 0x0000000600057d12 */ /* 0x001e300008309000 */
[----:B0-----:R-:W0:Y:S02]  /*06d0*/  MUFU.RCP R5, R5 ;  /* 0x0000000500057308 */ /* 0x001e240000001000 */
[----:B0-----:R-:W-:-:S06]  /*06e0*/  VIADD R6, R5, 0x1ffffffe ;  /* 0x1ffffffe05067836 */ /* 0x001fcc0000000000 */
[----:B------:R-:W1:Y:S02]  /*06f0*/  F2I.U64.TRUNC R6, R6 ;  /* 0x0000000600067311 */ /* 0x000e64000020d800 */
[----:B-1----:R-:W-:-:S04]  /*0700*/  IMAD.WIDE.U32 R8, R6, R2, RZ ;  /* 0x0000000206087225 */ /* 0x002fc800078e00ff */
[----:B------:R-:W-:Y:S01]  /*0710*/  IMAD R9, R6, R3, R9 ;  /* 0x0000000306097224 */ /* 0x000fe200078e0209 */
[----:B------:R-:W-:-:S03]  /*0720*/  IADD3 R11, P0, PT, RZ, -R8, RZ ;  /* 0x80000008ff0b7210 */ /* 0x000fc60007f1e0ff */
[----:B------:R-:W-:Y:S02]  /*0730*/  IMAD R9, R7, R2, R9 ;  /* 0x0000000207097224 */ /* 0x000fe400078e0209 */
[----:B------:R-:W-:-:S04]  /*0740*/  IMAD.HI.U32 R8, R6, R11, RZ ;  /* 0x0000000b06087227 */ /* 0x000fc800078e00ff */
[----:B------:R-:W-:Y:S01]  /*0750*/  IMAD.X R13, RZ, RZ, ~R9, P0 ;  /* 0x000000ffff0d7224 */ /* 0x000fe200000e0e09 */
[----:B------:R-:W-:-:S03]  /*0760*/  MOV R9, R6 ;  /* 0x0000000600097202 */ /* 0x000fc60000000f00 */
[-C--:B------:R-:W-:Y:S02]  /*0770*/  IMAD R15, R7, R13.reuse, RZ ;  /* 0x0000000d070f7224 */ /* 0x080fe400078e02ff */
[----:B------:R-:W-:-:S04]  /*0780*/  IMAD.WIDE.U32 R8, P0, R6, R13, R8 ;  /* 0x0000000d06087225 */ /* 0x000fc80007800008 */
[----:B------:R-:W-:-:S04]  /*0790*/  IMAD.HI.U32 R5, R7, R13, RZ ;  /* 0x0000000d07057227 */ /* 0x000fc800078e00ff */
[----:B------:R-:W-:-:S04]  /*07a0*/  IMAD.HI.U32 R8, P1, R7, R11, R8 ;  /* 0x0000000b07087227 */ /* 0x000fc80007820008 */
[----:B------:R-:W-:Y:S01]  /*07b0*/  IMAD.X R5, R5, 0x1, R7, P0 ;  /* 0x0000000105057824 */ /* 0x000fe200000e0607 */
[----:B------:R-:W-:-:S04]  /*07c0*/  IADD3 R9, P2, PT, R15, R8, RZ ;  /* 0x000000080f097210 */ /* 0x000fc80007f5e0ff */
[----:B------:R-:W-:Y:S01]  /*07d0*/  IADD3.X R5, PT, PT, RZ, RZ, R5, P2, P1 ;  /* 0x000000ffff057210 */ /* 0x000fe200017e2405 */
[----:B------:R-:W-:-:S04]  /*07e0*/  IMAD.WIDE.U32 R6, R9, R2, RZ ;  /* 0x0000000209067225 */ /* 0x000fc800078e00ff */
[----:B------:R-:W-:Y:S01]  /*07f0*/  IMAD R7, R9, R3, R7 ;  /* 0x0000000309077224 */ /* 0x000fe200078e0207 */
[----:B------:R-:W-:-:S03]  /*0800*/  IADD3 R11, P0, PT, RZ, -R6, RZ ;  /* 0x80000006ff0b7210 */ /* 0x000fc60007f1e0ff */
[----:B------:R-:W-:Y:S02]  /*0810*/  IMAD R7, R5, R2, R7 ;  /* 0x0000000205077224 */ /* 0x000fe400078e0207 */
[----:B------:R-:W-:-:S04]  /*0820*/  IMAD.HI.U32 R8, R9, R11, RZ ;  /* 0x0000000b09087227 */ /* 0x000fc800078e00ff */
[----:B------:R-:W-:Y:S02]  /*0830*/  IMAD.X R6, RZ, RZ, ~R7, P0 ;  /* 0x000000ffff067224 */ /* 0x000fe400000e0e07 */
[----:B------:R-:W-:Y:S02]  /*0840*/  HFMA2 R7, -RZ, RZ, 0, 0 ;  /* 0x00000000ff077431 */ /* 0x000fe400000001ff */
[----:B------:R-:W-:-:S04]  /*0850*/  IMAD.WIDE.U32 R8, P0, R9, R6, R8 ;  /* 0x0000000609087225 */ /* 0x000fc80007800008 */
[C---:B------:R-:W-:Y:S02]  /*0860*/  IMAD R10, R5.reuse, R6, RZ ;  /* 0x00000006050a7224 */ /* 0x040fe400078e02ff */
[----:B------:R-:W-:-:S04]  /*0870*/  IMAD.HI.U32 R9, P1, R5, R11, R8 ;  /* 0x0000000b05097227 */ /* 0x000fc80007820008 */
[----:B------:R-:W-:Y:S01]  /*0880*/  IMAD.HI.U32 R8, R5, R6, RZ ;  /* 0x0000000605087227 */ /* 0x000fe200078e00ff */
[----:B------:R-:W-:-:S03]  /*0890*/  IADD3 R9, P2, PT, R10, R9, RZ ;  /* 0x000000090a097210 */ /* 0x000fc60007f5e0ff */
[----:B------:R-:W-:Y:S02]  /*08a0*/  IMAD.X R5, R8, 0x1, R5, P0 ;  /* 0x0000000108057824 */ /* 0x000fe400000e0605 */
[----:B------:R-:W-:-:S03]  /*08b0*/  IMAD.HI.U32 R6, R9, R0, RZ ;  /* 0x0000000009067227 */ /* 0x000fc600078e00ff */
[----:B------:R-:W-:Y:S01]  /*08c0*/  IADD3.X R5, PT, PT, RZ, RZ, R5, P2, P1 ;  /* 0x000000ffff057210 */ /* 0x000fe200017e2405 */
[----:B------:R-:W-:-:S04]  /*08d0*/  IMAD.WIDE.U32 R6, RZ, R9, R6 ;  /* 0x00000009ff067225 */ /* 0x000fc800078e0006 */
[----:B------:R-:W-:-:S05]  /*08e0*/  IMAD.HI.U32 R5, P0, R5, R0, R6 ;  /* 0x0000000005057227 */ /* 0x000fca0007800006 */
[----:B------:R-:W-:Y:S01]  /*08f0*/  IADD3 R9, P1, PT, RZ, R5, RZ ;  /* 0x00000005ff097210 */ /* 0x000fe20007f3e0ff */
[----:B------:R-:W-:-:S04]  /*0900*/  IMAD.X R5, RZ, RZ, RZ, P0 ;  /* 0x000000ffff057224 */ /* 0x000fc800000e06ff */
[----:B------:R-:W-:-:S04]  /*0910*/  IMAD.WIDE.U32 R6, R9, R2, RZ ;  /* 0x0000000209067225 */ /* 0x000fc800078e00ff */
[----:B------:R-:W-:Y:S02]  /*0920*/  IMAD.X R5, RZ, RZ, R5, P1 ;  /* 0x000000ffff057224 */ /* 0x000fe400008e0605 */
[----:B------:R-:W-:Y:S01]  /*0930*/  IMAD R9, R9, R3, R7 ;  /* 0x0000000309097224 */ /* 0x000fe200078e0207 */
[----:B------:R-:W-:-:S03]  /*0940*/  IADD3 R7, P1, PT, -R6, R0, RZ ;  /* 0x0000000006077210 */ /* 0x000fc60007f3e1ff */
[-C--:B------:R-:W-:Y:S01]  /*0950*/  IMAD R5, R5, R2.reuse, R9 ;  /* 0x0000000205057224 */ /* 0x080fe200078e0209 */
[----:B------:R-:W-:-:S03]  /*0960*/  ISETP.GE.U32.AND P0, PT, R7, R2, PT ;  /* 0x000000020700720c */ /* 0x000fc60003f06070 */
[----:B------:R-:W-:Y:S01]  /*0970*/  IMAD.X R0, RZ, RZ, ~R5, P1 ;  /* 0x000000ffff007224 */ /* 0x000fe200008e0e05 */
[----:B------:R-:W-:-:S04]  /*0980*/  IADD3 R5, P1, PT, R7, -R2, RZ ;  /* 0x8000000207057210 */ /* 0x000fc80007f3e0ff */
[CC--:B------:R-:W-:Y:S02]  /*0990*/  ISETP.GE.U32.AND.EX P0, PT, R0.reuse, R3.reuse, PT, P0 ;  /* 0x000000030000720c */ /* 0x0c0fe40003f06100 */
[----:B------:R-:W-:Y:S02]  /*09a0*/  IADD3.X R6, PT, PT, R0, ~R3, RZ, P1, !PT ;  /* 0x8000000300067210 */ /* 0x000fe40000ffe4ff */
[----:B------:R-:W-:Y:S02]  /*09b0*/  SEL R5, R5, R7, P0 ;  /* 0x0000000705057207 */ /* 0x000fe40000000000 */
[----:B------:R-:W-:Y:S02]  /*09c0*/  SEL R6, R6, R0, P0 ;  /* 0x0000000006067207 */ /* 0x000fe40000000000 */
[CC--:B------:R-:W-:Y:S02]  /*09d0*/  ISETP.GE.U32.AND P0, PT, R5.reuse, R2.reuse, PT ;  /* 0x000000020500720c */ /* 0x0c0fe40003f06070 */
[----:B------:R-:W-:-:S02]  /*09e0*/  IADD3 R0, P2, PT, R5, -R2, RZ ;  /* 0x8000000205007210 */ /* 0x000fc40007f5e0ff */
[----:B------:R-:W-:Y:S02]  /*09f0*/  ISETP.GE.U32.AND.EX P0, PT, R6, R3, PT, P0 ;  /* 0x000000030600720c */ /* 0x000fe40003f06100 */
[----:B------:R-:W-:Y:S01]  /*0a00*/  ISETP.NE.U32.AND P1, PT, R2, RZ, PT ;  /* 0x000000ff0200720c */ /* 0x000fe20003f25070 */
[----:B------:R-:W-:Y:S01]  /*0a10*/  IMAD.X R2, R6, 0x1, ~R3, P2 ;  /* 0x0000000106027824 */ /* 0x000fe200010e0e03 */
[----:B------:R-:W-:Y:S01]  /*0a20*/  SEL R0, R0, R5, P0 ;  /* 0x0000000500007207 */ /* 0x000fe20000000000 */
[----:B------:R-:W-:Y:S01]  /*0a30*/  IMAD.MOV.U32 R5, RZ, RZ, 0x0 ;  /* 0x00000000ff057424 */ /* 0x000fe200078e00ff */
[----:B------:R-:W-:Y:S02]  /*0a40*/  ISETP.NE.AND.EX P1, PT, R3, RZ, PT, P1 ;  /* 0x000000ff0300720c */ /* 0x000fe40003f25310 */
[----:B------:R-:W-:Y:S02]  /*0a50*/  SEL R3, R2, R6, P0 ;  /* 0x0000000602037207 */ /* 0x000fe40000000000 */
[----:B------:R-:W-:-:S02]  /*0a60*/  SEL R0, R0, 0xffffffff, P1 ;  /* 0xffffffff00007807 */ /* 0x000fc40000800000 */
[----:B------:R-:W-:Y:S01]  /*0a70*/  SEL R3, R3, 0xffffffff, P1 ;  /* 0xffffffff03037807 */ /* 0x000fe20000800000 */
[----:B------:R-:W-:Y:S06]  /*0a80*/  RET.REL.NODEC R4 `(_Z17matAddElementWisePfS_m) ;  /* 0xfffffff4045c7950 */ /* 0x000fec0003c3ffff */
.L_x_19:
        /* <DEDUP_REMOVED lines=15> */
.L_x_23:


//--------------------- .text._Z10fastDotVecPfS_S_m --------------------------
	.section	.text._Z10fastDotVecPfS_S_m,"ax",@progbits
	.align	128
        .global         _Z10fastDotVecPfS_S_m
        .type           _Z10fastDotVecPfS_S_m,@function
        .size           _Z10fastDotVecPfS_S_m,(.L_x_24 - _Z10fastDotVecPfS_S_m)
        .other          _Z10fastDotVecPfS_S_m,@"STO_CUDA_ENTRY STV_DEFAULT"
_Z10fastDotVecPfS_S_m:
.text._Z10fastDotVecPfS_S_m:
        /* <DEDUP_REMOVED lines=8> */
[----:B------:R-:W-:Y:S01]  /*0080*/  UIADD3 UR4, UPT, UPT, UR7, UR4, URZ ;  /* 0x0000000407047290 */ /* 0x000fe2000fffe0ff */
[----:B0-----:R-:W-:-:S05]  /*0090*/  IMAD R5, R5, UR5, R0 ;  /* 0x0000000505057c24 */ /* 0x001fca000f8e0200 */
[----:B------:R-:W-:Y:S01]  /*00a0*/  IMAD.U32 R0, RZ, RZ, UR4 ;  /* 0x00000004ff007e24 */ /* 0x000fe2000f8e00ff */
[----:B------:R-:W-:-:S04]  /*00b0*/  ISETP.LT.U32.AND P0, PT, R5, UR6, PT ;  /* 0x0000000605007c0c */ /* 0x000fc8000bf01070 */
[----:B------:R-:W-:-:S13]  /*00c0*/  ISETP.GT.U32.AND.EX P0, PT, R0, RZ, PT, P0 ;  /* 0x000000ff0000720c */ /* 0x000fda0003f04100 */
[----:B------:R-:W-:Y:S05]  /*00d0*/  @!P0 EXIT ;  /* 0x000000000000894d */ /* 0x000fea0003800000 */
[----:B------:R-:W0:Y:S01]  /*00e0*/  LDCU.64 UR6, c[0x0][0x380] ;  /* 0x00007000ff0677ac */ /* 0x000e220008000a00 */
[----:B------:R-:W-:Y:S01]  /*00f0*/  IMAD.SHL.U32 R0, R5, 0x4, RZ ;  /* 0x0000000405007824 */ /* 0x000fe200078e00ff */
[----:B------:R-:W-:Y:S01]  /*0100*/  SHF.R.U32.HI R7, RZ, 0x1e, R5 ;  /* 0x0000001eff077819 */ /* 0x000fe20000011605 */
[----:B------:R-:W1:Y:S03]  /*0110*/  LDCU.64 UR4, c[0x0][0x358] ;  /* 0x00006b00ff0477ac */ /* 0x000e660008000a00 */
[----:B0-----:R-:W-:-:S04]  /*0120*/  IADD3 R2, P0, PT, R0, UR6, RZ ;  /* 0x0000000600027c10 */ /* 0x001fc8000ff1e0ff */
[----:B------:R-:W-:-:S05]  /*0130*/  IADD3.X R3, PT, PT, R7, UR7, RZ, P0, !PT ;  /* 0x0000000707037c10 */ /* 0x000fca00087fe4ff */
[----:B-1----:R0:W5:Y:S01]  /*0140*/  LDG.E R4, desc[UR4][R2.64] ;  /* 0x0000000402047981 */ /* 0x002162000c1e1900 */
[----:B------:R-:W-:-:S09]  /*0150*/  UISETP.NE.U32.AND UP0, UPT, UR9, URZ, UPT ;  /* 0x000000ff0900728c */ /* 0x000fd2000bf05070 */
[----:B0-----:R-:W-:Y:S05]  /*0160*/  BRA.U UP0, `(.L_x_20) ;  /* 0x0000000100507547 */ /* 0x001fea000b800000 */
[----:B------:R-:W0:Y:S01]  /*0170*/  I2F.U32.RP R6, UR8 ;  /* 0x0000000800067d06 */ /* 0x000e220008209000 */
[----:B------:R-:W-:-:S07]  /*0180*/  ISETP.NE.U32.AND P1, PT, RZ, UR8, PT ;  /* 0x00000008ff007c0c */ /* 0x000fce000bf25070 */
[----:B0-----:R-:W0:Y:S02]  /*0190*/  MUFU.RCP R6, R6 ;  /* 0x0000000600067308 */ /* 0x001e240000001000 */
[----:B0-----:R-:W-:-:S06]  /*01a0*/  IADD3 R2, PT, PT, R6, 0xffffffe, RZ ;  /* 0x0ffffffe06027810 */ /* 0x001fcc0007ffe0ff */
[----:B------:R0:W1:Y:S02]  /*01b0*/  F2I.FTZ.U32.TRUNC.NTZ R3, R2 ;  /* 0x0000000200037305 */ /* 0x000064000021f000 */
[----:B0-----:R-:W-:Y:S02]  /*01c0*/  IMAD.MOV.U32 R2, RZ, RZ, RZ ;  /* 0x000000ffff027224 */ /* 0x001fe400078e00ff */
[----:B-1----:R-:W-:-:S04]  /*01d0*/  IMAD.MOV R9, RZ, RZ, -R3 ;  /* 0x000000ffff097224 */ /* 0x002fc800078e0a03 */
        /* <DEDUP_REMOVED lines=10> */
[----:B------:R-:W-:-:S04]  /*0280*/  @!P1 LOP3.LUT R5, RZ, UR8, RZ, 0x33, !PT ;  /* 0x00000008ff059c12 */ /* 0x000fc8000f8e33ff */
[----:B------:R-:W-:Y:S01]  /*0290*/  MOV R2, R5 ;  /* 0x0000000500027202 */ /* 0x000fe20000000f00 */
[----:B------:R-:W-:Y:S06]  /*02a0*/  BRA `(.L_x_21) ;  /* 0x0000000000107947 */ /* 0x000fec0003800000 */
.L_x_20:
[----:B------:R-:W-:-:S07]  /*02b0*/  MOV R6, 0x2d0 ;  /* 0x000002d000067802 */ /* 0x000fce0000000f00 */
[----:B-----5:R-:W-:Y:S05]  /*02c0*/  CALL.REL.NOINC `($__internal_1_$__cuda_sm20_rem_u64) ;  /* 0x0000000000307944 */ /* 0x020fea0003c00000 */
[----:B------:R-:W-:Y:S01]  /*02d0*/  IMAD.MOV.U32 R2, RZ, RZ, R5 ;  /* 0x000000ffff027224 */ /* 0x000fe200078e0005 */
[----:B------:R-:W-:-:S07]  /*02e0*/  MOV R3, R8 ;  /* 0x0000000800037202 */ /* 0x000fce0000000f00 */
.L_x_21:
[----:B------:R-:W0:Y:S02]  /*02f0*/  LDCU.64 UR6, c[0x0][0x390] ;  /* 0x00007200ff0677ac */ /* 0x000e240008000a00 */
[----:B0-----:R-:W-:-:S04]  /*0300*/  LEA R8, P0, R2, UR6, 0x2 ;  /* 0x0000000602087c11 */ /* 0x001fc8000f8010ff */
[----:B------:R-:W-:Y:S01]  /*0310*/  LEA.HI.X R9, R2, UR7, R3, 0x2, P0 ;  /* 0x0000000702097c11 */ /* 0x000fe200080f1403 */
[----:B------:R-:W0:Y:S05]  /*0320*/  LDCU.64 UR6, c[0x0][0x388] ;  /* 0x00007100ff0677ac */ /* 0x000e2a0008000a00 */
[----:B------:R-:W2:Y:S01]  /*0330*/  LDG.E R9, desc[UR4][R8.64] ;  /* 0x0000000408097981 */ /* 0x000ea2000c1e1900 */
[----:B0-----:R-:W-:-:S04]  /*0340*/  IADD3 R2, P0, PT, R0, UR6, RZ ;  /* 0x0000000600027c10 */ /* 0x001fc8000ff1e0ff */
[----:B------:R-:W-:Y:S01]  /*0350*/  IADD3.X R3, PT, PT, R7, UR7, RZ, P0, !PT ;  /* 0x0000000707037c10 */ /* 0x000fe200087fe4ff */
[----:B--2--5:R-:W-:-:S05]  /*0360*/  FMUL R5, R4, R9 ;  /* 0x0000000904057220 */ /* 0x024fca0000400000 */
[----:B------:R-:W-:Y:S01]  /*0370*/  STG.E desc[UR4][R2.64], R5 ;  /* 0x0000000502007986 */ /* 0x000fe2000c101904 */
[----:B------:R-:W-:Y:S05]  /*0380*/  EXIT ;  /* 0x000000000000794d */ /* 0x000fea0003800000 */
        .weak           $__internal_1_$__cuda_sm20_rem_u64
        .type           $__internal_1_$__cuda_sm20_rem_u64,@function
        .size           $__internal_1_$__cuda_sm20_rem_u64,(.L_x_24 - $__internal_1_$__cuda_sm20_rem_u64)
$__internal_1_$__cuda_sm20_rem_u64:
        /* <DEDUP_REMOVED lines=16> */
[----:B------:R-:W-:-:S05]  /*0490*/  IMAD.HI.U32 R10, P1, R9, R13, R10 ;  /* 0x0000000d090a7227 */ /* 0x000fca000782000a */
[----:B------:R-:W-:Y:S01]  /*04a0*/  IADD3 R11, P2, PT, R17, R10, RZ ;  /* 0x0000000a110b7210 */ /* 0x000fe20007f5e0ff */
[----:B------:R-:W-:-:S04]  /*04b0*/  IMAD.X R10, R15, 0x1, R9, P0 ;  /* 0x000000010f0a7824 */ /* 0x000fc800000e0609 */
[----:B------:R-:W-:Y:S01]  /*04c0*/  IMAD.WIDE.U32 R8, R11, R2, RZ ;  /* 0x000000020b087225 */ /* 0x000fe200078e00ff */
[----:B------:R-:W-:-:S03]  /*04d0*/  IADD3.X R13, PT, PT, RZ, RZ, R10, P2, P1 ;  /* 0x000000ffff0d7210 */ /* 0x000fc600017e240a */
[----:B------:R-:W-:Y:S01]  /*04e0*/  IMAD R9, R11, R3, R9 ;  /* 0x000000030b097224 */ /* 0x000fe200078e0209 */
[----:B------:R-:W-:-:S03]  /*04f0*/  IADD3 R15, P0, PT, RZ, -R8, RZ ;  /* 0x80000008ff0f7210 */ /* 0x000fc60007f1e0ff */
[----:B------:R-:W-:Y:S02]  /*0500*/  IMAD R9, R13, R2, R9 ;  /* 0x000000020d097224 */ /* 0x000fe400078e0209 */
[----:B------:R-:W-:-:S04]  /*0510*/  IMAD.HI.U32 R10, R11, R15, RZ ;  /* 0x0000000f0b0a7227 */ /* 0x000fc800078e00ff */
[----:B------:R-:W-:-:S04]  /*0520*/  IMAD.X R8, RZ, RZ, ~R9, P0 ;  /* 0x000000ffff087224 */ /* 0x000fc800000e0e09 */
[----:B------:R-:W-:-:S04]  /*0530*/  IMAD.WIDE.U32 R10, P0, R11, R8, R10 ;  /* 0x000000080b0a7225 */ /* 0x000fc8000780000a */
[C---:B------:R-:W-:Y:S02]  /*0540*/  IMAD R9, R13.reuse, R8, RZ ;  /* 0x000000080d097224 */ /* 0x040fe400078e02ff */
[----:B------:R-:W-:-:S04]  /*0550*/  IMAD.HI.U32 R10, P1, R13, R15, R10 ;  /* 0x0000000f0d0a7227 */ /* 0x000fc8000782000a */
[----:B------:R-:W-:Y:S01]  /*0560*/  IMAD.HI.U32 R12, R13, R8, RZ ;  /* 0x000000080d0c7227 */ /* 0x000fe200078e00ff */
[----:B------:R-:W-:-:S03]  /*0570*/  IADD3 R10, P2, PT, R9, R10, RZ ;  /* 0x0000000a090a7210 */ /* 0x000fc60007f5e0ff */
[----:B------:R-:W-:Y:S01]  /*0580*/  IMAD.MOV.U32 R9, RZ, RZ, RZ ;  /* 0x000000ffff097224 */ /* 0x000fe200078e00ff */
[----:B------:R-:W-:Y:S01]  /*0590*/  IADD3.X R13, PT, PT, R12, R13, RZ, P0, !PT ;  /* 0x0000000d0c0d7210 */ /* 0x000fe200007fe4ff */
[----:B------:R-:W-:-:S03]  /*05a0*/  IMAD.HI.U32 R8, R10, R5, RZ ;  /* 0x000000050a087227 */ /* 0x000fc600078e00ff */
[----:B------:R-:W-:Y:S01]  /*05b0*/  IADD3.X R13, PT, PT, RZ, RZ, R13, P2, P1 ;  /* 0x000000ffff0d7210 */ /* 0x000fe200017e240d */
[----:B------:R-:W-:-:S04]  /*05c0*/  IMAD.WIDE.U32 R8, RZ, R10, R8 ;  /* 0x0000000aff087225 */ /* 0x000fc800078e0008 */
[----:B------:R-:W-:-:S05]  /*05d0*/  IMAD.HI.U32 R8, P0, R13, R5, R8 ;  /* 0x000000050d087227 */ /* 0x000fca0007800008 */
[----:B------:R-:W-:Y:S02]  /*05e0*/  IADD3 R11, P1, PT, RZ, R8, RZ ;  /* 0x00000008ff0b7210 */ /* 0x000fe40007f3e0ff */
[----:B------:R-:W-:-:S03]  /*05f0*/  IADD3.X R10, PT, PT, RZ, RZ, RZ, P0, !PT ;  /* 0x000000ffff0a7210 */ /* 0x000fc600007fe4ff */
[----:B------:R-:W-:-:S04]  /*0600*/  IMAD.WIDE.U32 R8, R11, R2, RZ ;  /* 0x000000020b087225 */ /* 0x000fc800078e00ff */
[----:B------:R-:W-:Y:S01]  /*0610*/  IMAD.X R13, RZ, RZ, R10, P1 ;  /* 0x000000ffff0d7224 */ /* 0x000fe200008e060a */
[----:B------:R-:W-:Y:S01]  /*0620*/  IADD3 R5, P1, PT, -R8, R5, RZ ;  /* 0x0000000508057210 */ /* 0x000fe20007f3e1ff */
[----:B------:R-:W-:-:S03]  /*0630*/  IMAD R11, R11, R3, R9 ;  /* 0x000000030b0b7224 */ /* 0x000fc600078e0209 */
[-C--:B------:R-:W-:Y:S01]  /*0640*/  ISETP.GE.U32.AND P0, PT, R5, R2.reuse, PT ;  /* 0x000000020500720c */ /* 0x080fe20003f06070 */
[----:B------:R-:W-:-:S05]  /*0650*/  IMAD R11, R13, R2, R11 ;  /* 0x000000020d0b7224 */ /* 0x000fca00078e020b */
[----:B------:R-:W-:Y:S02]  /*0660*/  IADD3.X R8, PT, PT, RZ, ~R11, RZ, P1, !PT ;  /* 0x8000000bff087210 */ /* 0x000fe40000ffe4ff */
[----:B------:R-:W-:Y:S02]  /*0670*/  IADD3 R9, P1, PT, R5, -R2, RZ ;  /* 0x8000000205097210 */ /* 0x000fe40007f3e0ff */
[----:B------:R-:W-:-:S03]  /*0680*/  ISETP.GE.U32.AND.EX P0, PT, R8, R3, PT, P0 ;  /* 0x000000030800720c */ /* 0x000fc60003f06100 */
[----:B------:R-:W-:Y:S01]  /*0690*/  IMAD.X R10, R8, 0x1, ~R3, P1 ;  /* 0x00000001080a7824 */ /* 0x000fe200008e0e03 */
[----:B------:R-:W-:Y:S02]  /*06a0*/  SEL R9, R9, R5, P0 ;  /* 0x0000000509097207 */ /* 0x000fe40000000000 */
[----:B------:R-:W-:Y:S02]  /*06b0*/  ISETP.NE.U32.AND P1, PT, R2, RZ, PT ;  /* 0x000000ff0200720c */ /* 0x000fe40003f25070 */
[----:B------:R-:W-:Y:S02]  /*06c0*/  SEL R10, R10, R8, P0 ;  /* 0x000000080a0a7207 */ /* 0x000fe40000000000 */
[CC--:B------:R-:W-:Y:S02]  /*06d0*/  ISETP.GE.U32.AND P0, PT, R9.reuse, R2.reuse, PT ;  /* 0x000000020900720c */ /* 0x0c0fe40003f06070 */
[----:B------:R-:W-:Y:S01]  /*06e0*/  IADD3 R5, P2, PT, R9, -R2, RZ ;  /* 0x8000000209057210 */ /* 0x000fe20007f5e0ff */
[----:B------:R-:W-:Y:S01]  /*06f0*/  IMAD.MOV.U32 R2, RZ, RZ, R6 ;  /* 0x000000ffff027224 */ /* 0x000fe200078e0006 */
[----:B------:R-:W-:-:S02]  /*0700*/  ISETP.GE.U32.AND.EX P0, PT, R10, R3, PT, P0 ;  /* 0x000000030a00720c */ /* 0x000fc40003f06100 */
[----:B------:R-:W-:Y:S02]  /*0710*/  IADD3.X R8, PT, PT, R10, ~R3, RZ, P2, !PT ;  /* 0x800000030a087210 */ /* 0x000fe400017fe4ff */
[----:B------:R-:W-:Y:S01]  /*0720*/  ISETP.NE.AND.EX P1, PT, R3, RZ, PT, P1 ;  /* 0x000000ff0300720c */ /* 0x000fe20003f25310 */
[----:B------:R-:W-:Y:S01]  /*0730*/  HFMA2 R3, -RZ, RZ, 0, 0 ;  /* 0x00000000ff037431 */ /* 0x000fe200000001ff */
[----:B------:R-:W-:Y:S02]  /*0740*/  SEL R5, R5, R9, P0 ;  /* 0x0000000905057207 */ /* 0x000fe40000000000 */
[----:B------:R-:W-:Y:S02]  /*0750*/  SEL R8, R8, R10, P0 ;  /* 0x0000000a08087207 */ /* 0x000fe40000000000 */
[----:B------:R-:W-:Y:S02]  /*0760*/  SEL R5, R5, 0xffffffff, P1 ;  /* 0xffffffff05057807 */ /* 0x000fe40000800000 */
[----:B------:R-:W-:Y:S01]  /*0770*/  SEL R8, R8, 0xffffffff, P1 ;  /* 0xffffffff08087807 */ /* 0x000fe20000800000 */
[----:B------:R-:W-:Y:S06]  /*0780*/  RET.REL.NODEC R2 `(_Z10fastDotVecPfS_S_m) ;  /* 0xfffffff8021c7950 */ /* 0x000fec0003c3ffff */
.L_x_22:
        /* <DEDUP_REMOVED lines=15> */
.L_x_24:


//--------------------- .nv.shared.reserved.0     --------------------------
	.section	.nv.shared.reserved.0,"aw",@nobits
	.weak		__nv_reservedSMEM_offset_0_alias
	.size		__nv_reservedSMEM_offset_0_alias, 0, 64
	.other		__nv_reservedSMEM_offset_0_alias,@"STO_CUDA_RESERVED_SHARED STV_DEFAULT"
__nv_reservedSMEM_offset_0_alias:
	.zero		0
	.zero		64


//--------------------- .nv.constant0._Z13addMatrixSlowPfS_m --------------------------
	.section	.nv.constant0._Z13addMatrixSlowPfS_m,"a",@progbits
	.sectionflags	@""
	.align	4
.nv.constant0._Z13addMatrixSlowPfS_m:
	.zero		920


//--------------------- .nv.constant0._Z13addMatrixFastPfS_m --------------------------
	.section	.nv.constant0._Z13addMatrixFastPfS_m,"a",@progbits
	.sectionflags	@""
	.align	4
.nv.constant0._Z13addMatrixFastPfS_m:
	.zero		920


//--------------------- .nv.constant0._Z10slowDotVecPfS_S_m --------------------------
	.section	.nv.constant0._Z10slowDotVecPfS_S_m,"a",@progbits
	.sectionflags	@""
	.align	4
.nv.constant0._Z10slowDotVecPfS_S_m:
	.zero		928


//--------------------- .nv.constant0._Z17matAddElementWisePfS_m --------------------------
	.section	.nv.constant0._Z17matAddElementWisePfS_m,"a",@progbits
	.sectionflags	@""
	.align	4
.nv.constant0._Z17matAddElementWisePfS_m:
	.zero		920


//--------------------- .nv.constant0._Z10fastDotVecPfS_S_m --------------------------
	.section	.nv.constant0._Z10fastDotVecPfS_S_m,"a",@progbits
	.sectionflags	@""
	.align	4
.nv.constant0._Z10fastDotVecPfS_S_m:
	.zero		928


//--------------------- SYMBOLS --------------------------

	.type		.nv.reservedSmem.offset0,@object
	.size		.nv.reservedSmem.offset0,0x4
